//
// Generated by NVIDIA NVVM Compiler
//
// Compiler Build ID: CL-36424714
// Cuda compilation tools, release 13.0, V13.0.88
// Based on NVVM 20.0.0
//

.version 9.0
.target sm_100
.address_size 64

	// .globl	_Z4initPim
.global .align 4 .b8 precalc_xorwow_matrix[102400];
.global .align 4 .b8 precalc_xorwow_offset_matrix[102400];
.global .align 4 .b8 mrg32k3aM1[2304];
.global .align 4 .b8 mrg32k3aM2[2304];
.global .align 4 .b8 mrg32k3aM1SubSeq[2016];
.global .align 4 .b8 mrg32k3aM2SubSeq[2016];
.global .align 4 .b8 mrg32k3aM1Seq[2304];
.global .align 4 .b8 mrg32k3aM2Seq[2304];
.const .align 8 .b8 __cr_lgamma_table[72];

.visible .entry _Z4initPim(
	.param .u64 .ptr .align 1 _Z4initPim_param_0,
	.param .u64 _Z4initPim_param_1
)
{
	.local .align 8 .b8 	__local_depot0[48];
	.reg .b64 	%SP;
	.reg .b64 	%SPL;
	.reg .pred 	%p<65>;
	.reg .b32 	%r<1221>;
	.reg .b32 	%f<3>;
	.reg .b64 	%rd<28>;

	mov.u64 	%SPL, __local_depot0;
	ld.param.u64 	%rd10, [_Z4initPim_param_0];
	ld.param.u64 	%rd11, [_Z4initPim_param_1];
	mov.u32 	%r548, %ctaid.x;
	mov.u32 	%r549, %ntid.x;
	mov.u32 	%r550, %tid.x;
	mad.lo.s32 	%r1, %r548, %r549, %r550;
	setp.gt.s32 	%p1, %r1, 16777215;
	@%p1 bra 	$L__BB0_119;
	add.u64 	%rd1, %SPL, 0;
	cvt.s64.s32 	%rd2, %r1;
	cvt.u32.u64 	%r551, %rd11;
	xor.b32  	%r552, %r551, -1429050551;
	mul.lo.s32 	%r553, %r552, 1099087573;
	{ .reg .b32 tmp; mov.b64 {tmp, %r554}, %rd11; }
	xor.b32  	%r555, %r554, -136515619;
	mul.lo.s32 	%r556, %r555, -1703105765;
	add.s32 	%r557, %r553, %r556;
	add.s32 	%r2, %r557, 6615241;
	add.s32 	%r954, %r553, 123456789;
	st.local.v2.u32 	[%rd1], {%r2, %r954};
	xor.b32  	%r953, %r553, 362436069;
	add.s32 	%r558, %r556, 521288629;
	st.local.v2.u32 	[%rd1+8], {%r953, %r558};
	xor.b32  	%r559, %r556, 88675123;
	add.s32 	%r950, %r553, 5783321;
	st.local.v2.u32 	[%rd1+16], {%r559, %r950};
	setp.eq.s32 	%p2, %r1, 0;
	@%p2 bra 	$L__BB0_116;
	mov.b32 	%r937, 0;
	mov.u64 	%rd27, %rd2;
$L__BB0_3:
	mov.u64 	%rd3, %rd27;
	and.b64  	%rd4, %rd3, 3;
	setp.eq.s64 	%p3, %rd4, 0;
	@%p3 bra 	$L__BB0_115;
	mul.wide.u32 	%rd13, %r937, 3200;
	mov.u64 	%rd14, precalc_xorwow_matrix;
	add.s64 	%rd5, %rd14, %rd13;
	mov.b32 	%r950, 0;
	mov.u32 	%r951, %r950;
	mov.u32 	%r952, %r950;
	mov.u32 	%r953, %r950;
	mov.u32 	%r954, %r950;
	mov.u32 	%r943, %r950;
$L__BB0_5:
	mul.wide.u32 	%rd15, %r943, 4;
	add.s64 	%rd16, %rd1, %rd15;
	ld.local.u32 	%r16, [%rd16+4];
	shl.b32 	%r17, %r943, 5;
	mov.b32 	%r949, 0;
$L__BB0_6:
	.pragma "nounroll";
	shr.u32 	%r563, %r16, %r949;
	and.b32  	%r564, %r563, 1;
	setp.eq.b32 	%p4, %r564, 1;
	not.pred 	%p5, %p4;
	add.s32 	%r565, %r17, %r949;
	mul.lo.s32 	%r566, %r565, 5;
	mul.wide.u32 	%rd17, %r566, 4;
	add.s64 	%rd6, %rd5, %rd17;
	@%p5 bra 	$L__BB0_8;
	ld.global.u32 	%r567, [%rd6];
	xor.b32  	%r954, %r954, %r567;
	ld.global.u32 	%r568, [%rd6+4];
	xor.b32  	%r953, %r953, %r568;
	ld.global.u32 	%r569, [%rd6+8];
	xor.b32  	%r952, %r952, %r569;
	ld.global.u32 	%r570, [%rd6+12];
	xor.b32  	%r951, %r951, %r570;
	ld.global.u32 	%r571, [%rd6+16];
	xor.b32  	%r950, %r950, %r571;
$L__BB0_8:
	and.b32  	%r573, %r563, 2;
	setp.eq.s32 	%p6, %r573, 0;
	@%p6 bra 	$L__BB0_10;
	ld.global.u32 	%r574, [%rd6+20];
	xor.b32  	%r954, %r954, %r574;
	ld.global.u32 	%r575, [%rd6+24];
	xor.b32  	%r953, %r953, %r575;
	ld.global.u32 	%r576, [%rd6+28];
	xor.b32  	%r952, %r952, %r576;
	ld.global.u32 	%r577, [%rd6+32];
	xor.b32  	%r951, %r951, %r577;
	ld.global.u32 	%r578, [%rd6+36];
	xor.b32  	%r950, %r950, %r578;
$L__BB0_10:
	and.b32  	%r580, %r563, 4;
	setp.eq.s32 	%p7, %r580, 0;
	@%p7 bra 	$L__BB0_12;
	ld.global.u32 	%r581, [%rd6+40];
	xor.b32  	%r954, %r954, %r581;
	ld.global.u32 	%r582, [%rd6+44];
	xor.b32  	%r953, %r953, %r582;
	ld.global.u32 	%r583, [%rd6+48];
	xor.b32  	%r952, %r952, %r583;
	ld.global.u32 	%r584, [%rd6+52];
	xor.b32  	%r951, %r951, %r584;
	ld.global.u32 	%r585, [%rd6+56];
	xor.b32  	%r950, %r950, %r585;
$L__BB0_12:
	and.b32  	%r587, %r563, 8;
	setp.eq.s32 	%p8, %r587, 0;
	@%p8 bra 	$L__BB0_14;
	ld.global.u32 	%r588, [%rd6+60];
	xor.b32  	%r954, %r954, %r588;
	ld.global.u32 	%r589, [%rd6+64];
	xor.b32  	%r953, %r953, %r589;
	ld.global.u32 	%r590, [%rd6+68];
	xor.b32  	%r952, %r952, %r590;
	ld.global.u32 	%r591, [%rd6+72];
	xor.b32  	%r951, %r951, %r591;
	ld.global.u32 	%r592, [%rd6+76];
	xor.b32  	%r950, %r950, %r592;
$L__BB0_14:
	and.b32  	%r594, %r563, 16;
	setp.eq.s32 	%p9, %r594, 0;
	@%p9 bra 	$L__BB0_16;
	ld.global.u32 	%r595, [%rd6+80];
	xor.b32  	%r954, %r954, %r595;
	ld.global.u32 	%r596, [%rd6+84];
	xor.b32  	%r953, %r953, %r596;
	ld.global.u32 	%r597, [%rd6+88];
	xor.b32  	%r952, %r952, %r597;
	ld.global.u32 	%r598, [%rd6+92];
	xor.b32  	%r951, %r951, %r598;
	ld.global.u32 	%r599, [%rd6+96];
	xor.b32  	%r950, %r950, %r599;
$L__BB0_16:
	and.b32  	%r601, %r563, 32;
	setp.eq.s32 	%p10, %r601, 0;
	@%p10 bra 	$L__BB0_18;
	ld.global.u32 	%r602, [%rd6+100];
	xor.b32  	%r954, %r954, %r602;
	ld.global.u32 	%r603, [%rd6+104];
	xor.b32  	%r953, %r953, %r603;
	ld.global.u32 	%r604, [%rd6+108];
	xor.b32  	%r952, %r952, %r604;
	ld.global.u32 	%r605, [%rd6+112];
	xor.b32  	%r951, %r951, %r605;
	ld.global.u32 	%r606, [%rd6+116];
	xor.b32  	%r950, %r950, %r606;
$L__BB0_18:
	and.b32  	%r608, %r563, 64;
	setp.eq.s32 	%p11, %r608, 0;
	@%p11 bra 	$L__BB0_20;
	ld.global.u32 	%r609, [%rd6+120];
	xor.b32  	%r954, %r954, %r609;
	ld.global.u32 	%r610, [%rd6+124];
	xor.b32  	%r953, %r953, %r610;
	ld.global.u32 	%r611, [%rd6+128];
	xor.b32  	%r952, %r952, %r611;
	ld.global.u32 	%r612, [%rd6+132];
	xor.b32  	%r951, %r951, %r612;
	ld.global.u32 	%r613, [%rd6+136];
	xor.b32  	%r950, %r950, %r613;
$L__BB0_20:
	and.b32  	%r615, %r563, 128;
	setp.eq.s32 	%p12, %r615, 0;
	@%p12 bra 	$L__BB0_22;
	ld.global.u32 	%r616, [%rd6+140];
	xor.b32  	%r954, %r954, %r616;
	ld.global.u32 	%r617, [%rd6+144];
	xor.b32  	%r953, %r953, %r617;
	ld.global.u32 	%r618, [%rd6+148];
	xor.b32  	%r952, %r952, %r618;
	ld.global.u32 	%r619, [%rd6+152];
	xor.b32  	%r951, %r951, %r619;
	ld.global.u32 	%r620, [%rd6+156];
	xor.b32  	%r950, %r950, %r620;
$L__BB0_22:
	and.b32  	%r622, %r563, 256;
	setp.eq.s32 	%p13, %r622, 0;
	@%p13 bra 	$L__BB0_24;
	ld.global.u32 	%r623, [%rd6+160];
	xor.b32  	%r954, %r954, %r623;
	ld.global.u32 	%r624, [%rd6+164];
	xor.b32  	%r953, %r953, %r624;
	ld.global.u32 	%r625, [%rd6+168];
	xor.b32  	%r952, %r952, %r625;
	ld.global.u32 	%r626, [%rd6+172];
	xor.b32  	%r951, %r951, %r626;
	ld.global.u32 	%r627, [%rd6+176];
	xor.b32  	%r950, %r950, %r627;
$L__BB0_24:
	and.b32  	%r629, %r563, 512;
	setp.eq.s32 	%p14, %r629, 0;
	@%p14 bra 	$L__BB0_26;
	ld.global.u32 	%r630, [%rd6+180];
	xor.b32  	%r954, %r954, %r630;
	ld.global.u32 	%r631, [%rd6+184];
	xor.b32  	%r953, %r953, %r631;
	ld.global.u32 	%r632, [%rd6+188];
	xor.b32  	%r952, %r952, %r632;
	ld.global.u32 	%r633, [%rd6+192];
	xor.b32  	%r951, %r951, %r633;
	ld.global.u32 	%r634, [%rd6+196];
	xor.b32  	%r950, %r950, %r634;
$L__BB0_26:
	and.b32  	%r636, %r563, 1024;
	setp.eq.s32 	%p15, %r636, 0;
	@%p15 bra 	$L__BB0_28;
	ld.global.u32 	%r637, [%rd6+200];
	xor.b32  	%r954, %r954, %r637;
	ld.global.u32 	%r638, [%rd6+204];
	xor.b32  	%r953, %r953, %r638;
	ld.global.u32 	%r639, [%rd6+208];
	xor.b32  	%r952, %r952, %r639;
	ld.global.u32 	%r640, [%rd6+212];
	xor.b32  	%r951, %r951, %r640;
	ld.global.u32 	%r641, [%rd6+216];
	xor.b32  	%r950, %r950, %r641;
$L__BB0_28:
	and.b32  	%r643, %r563, 2048;
	setp.eq.s32 	%p16, %r643, 0;
	@%p16 bra 	$L__BB0_30;
	ld.global.u32 	%r644, [%rd6+220];
	xor.b32  	%r954, %r954, %r644;
	ld.global.u32 	%r645, [%rd6+224];
	xor.b32  	%r953, %r953, %r645;
	ld.global.u32 	%r646, [%rd6+228];
	xor.b32  	%r952, %r952, %r646;
	ld.global.u32 	%r647, [%rd6+232];
	xor.b32  	%r951, %r951, %r647;
	ld.global.u32 	%r648, [%rd6+236];
	xor.b32  	%r950, %r950, %r648;
$L__BB0_30:
	and.b32  	%r650, %r563, 4096;
	setp.eq.s32 	%p17, %r650, 0;
	@%p17 bra 	$L__BB0_32;
	ld.global.u32 	%r651, [%rd6+240];
	xor.b32  	%r954, %r954, %r651;
	ld.global.u32 	%r652, [%rd6+244];
	xor.b32  	%r953, %r953, %r652;
	ld.global.u32 	%r653, [%rd6+248];
	xor.b32  	%r952, %r952, %r653;
	ld.global.u32 	%r654, [%rd6+252];
	xor.b32  	%r951, %r951, %r654;
	ld.global.u32 	%r655, [%rd6+256];
	xor.b32  	%r950, %r950, %r655;
$L__BB0_32:
	and.b32  	%r657, %r563, 8192;
	setp.eq.s32 	%p18, %r657, 0;
	@%p18 bra 	$L__BB0_34;
	ld.global.u32 	%r658, [%rd6+260];
	xor.b32  	%r954, %r954, %r658;
	ld.global.u32 	%r659, [%rd6+264];
	xor.b32  	%r953, %r953, %r659;
	ld.global.u32 	%r660, [%rd6+268];
	xor.b32  	%r952, %r952, %r660;
	ld.global.u32 	%r661, [%rd6+272];
	xor.b32  	%r951, %r951, %r661;
	ld.global.u32 	%r662, [%rd6+276];
	xor.b32  	%r950, %r950, %r662;
$L__BB0_34:
	and.b32  	%r664, %r563, 16384;
	setp.eq.s32 	%p19, %r664, 0;
	@%p19 bra 	$L__BB0_36;
	ld.global.u32 	%r665, [%rd6+280];
	xor.b32  	%r954, %r954, %r665;
	ld.global.u32 	%r666, [%rd6+284];
	xor.b32  	%r953, %r953, %r666;
	ld.global.u32 	%r667, [%rd6+288];
	xor.b32  	%r952, %r952, %r667;
	ld.global.u32 	%r668, [%rd6+292];
	xor.b32  	%r951, %r951, %r668;
	ld.global.u32 	%r669, [%rd6+296];
	xor.b32  	%r950, %r950, %r669;
$L__BB0_36:
	and.b32  	%r671, %r563, 32768;
	setp.eq.s32 	%p20, %r671, 0;
	@%p20 bra 	$L__BB0_38;
	ld.global.u32 	%r672, [%rd6+300];
	xor.b32  	%r954, %r954, %r672;
	ld.global.u32 	%r673, [%rd6+304];
	xor.b32  	%r953, %r953, %r673;
	ld.global.u32 	%r674, [%rd6+308];
	xor.b32  	%r952, %r952, %r674;
	ld.global.u32 	%r675, [%rd6+312];
	xor.b32  	%r951, %r951, %r675;
	ld.global.u32 	%r676, [%rd6+316];
	xor.b32  	%r950, %r950, %r676;
$L__BB0_38:
	add.s32 	%r949, %r949, 16;
	setp.ne.s32 	%p21, %r949, 32;
	@%p21 bra 	$L__BB0_6;
	mad.lo.s32 	%r677, %r943, -31, %r17;
	add.s32 	%r943, %r677, 1;
	setp.ne.s32 	%p22, %r943, 5;
	@%p22 bra 	$L__BB0_5;
	st.local.u32 	[%rd1+4], %r954;
	st.local.v2.u32 	[%rd1+8], {%r953, %r952};
	st.local.v2.u32 	[%rd1+16], {%r951, %r950};
	setp.eq.s64 	%p23, %rd4, 1;
	@%p23 bra 	$L__BB0_115;
	mov.b32 	%r950, 0;
	mov.u32 	%r1043, %r950;
	mov.u32 	%r1044, %r950;
	mov.u32 	%r953, %r950;
	mov.u32 	%r954, %r950;
	mov.u32 	%r1035, %r950;
$L__BB0_42:
	mul.wide.u32 	%rd18, %r1035, 4;
	add.s64 	%rd19, %rd1, %rd18;
	ld.local.u32 	%r192, [%rd19+4];
	shl.b32 	%r193, %r1035, 5;
	mov.b32 	%r1041, 0;
$L__BB0_43:
	.pragma "nounroll";
	shr.u32 	%r680, %r192, %r1041;
	and.b32  	%r681, %r680, 1;
	setp.eq.b32 	%p24, %r681, 1;
	not.pred 	%p25, %p24;
	add.s32 	%r682, %r193, %r1041;
	mul.lo.s32 	%r683, %r682, 5;
	mul.wide.u32 	%rd20, %r683, 4;
	add.s64 	%rd7, %rd5, %rd20;
	@%p25 bra 	$L__BB0_45;
	ld.global.u32 	%r684, [%rd7];
	xor.b32  	%r954, %r954, %r684;
	ld.global.u32 	%r685, [%rd7+4];
	xor.b32  	%r953, %r953, %r685;
	ld.global.u32 	%r686, [%rd7+8];
	xor.b32  	%r1044, %r1044, %r686;
	ld.global.u32 	%r687, [%rd7+12];
	xor.b32  	%r1043, %r1043, %r687;
	ld.global.u32 	%r688, [%rd7+16];
	xor.b32  	%r950, %r950, %r688;
$L__BB0_45:
	and.b32  	%r690, %r680, 2;
	setp.eq.s32 	%p26, %r690, 0;
	@%p26 bra 	$L__BB0_47;
	ld.global.u32 	%r691, [%rd7+20];
	xor.b32  	%r954, %r954, %r691;
	ld.global.u32 	%r692, [%rd7+24];
	xor.b32  	%r953, %r953, %r692;
	ld.global.u32 	%r693, [%rd7+28];
	xor.b32  	%r1044, %r1044, %r693;
	ld.global.u32 	%r694, [%rd7+32];
	xor.b32  	%r1043, %r1043, %r694;
	ld.global.u32 	%r695, [%rd7+36];
	xor.b32  	%r950, %r950, %r695;
$L__BB0_47:
	and.b32  	%r697, %r680, 4;
	setp.eq.s32 	%p27, %r697, 0;
	@%p27 bra 	$L__BB0_49;
	ld.global.u32 	%r698, [%rd7+40];
	xor.b32  	%r954, %r954, %r698;
	ld.global.u32 	%r699, [%rd7+44];
	xor.b32  	%r953, %r953, %r699;
	ld.global.u32 	%r700, [%rd7+48];
	xor.b32  	%r1044, %r1044, %r700;
	ld.global.u32 	%r701, [%rd7+52];
	xor.b32  	%r1043, %r1043, %r701;
	ld.global.u32 	%r702, [%rd7+56];
	xor.b32  	%r950, %r950, %r702;
$L__BB0_49:
	and.b32  	%r704, %r680, 8;
	setp.eq.s32 	%p28, %r704, 0;
	@%p28 bra 	$L__BB0_51;
	ld.global.u32 	%r705, [%rd7+60];
	xor.b32  	%r954, %r954, %r705;
	ld.global.u32 	%r706, [%rd7+64];
	xor.b32  	%r953, %r953, %r706;
	ld.global.u32 	%r707, [%rd7+68];
	xor.b32  	%r1044, %r1044, %r707;
	ld.global.u32 	%r708, [%rd7+72];
	xor.b32  	%r1043, %r1043, %r708;
	ld.global.u32 	%r709, [%rd7+76];
	xor.b32  	%r950, %r950, %r709;
$L__BB0_51:
	and.b32  	%r711, %r680, 16;
	setp.eq.s32 	%p29, %r711, 0;
	@%p29 bra 	$L__BB0_53;
	ld.global.u32 	%r712, [%rd7+80];
	xor.b32  	%r954, %r954, %r712;
	ld.global.u32 	%r713, [%rd7+84];
	xor.b32  	%r953, %r953, %r713;
	ld.global.u32 	%r714, [%rd7+88];
	xor.b32  	%r1044, %r1044, %r714;
	ld.global.u32 	%r715, [%rd7+92];
	xor.b32  	%r1043, %r1043, %r715;
	ld.global.u32 	%r716, [%rd7+96];
	xor.b32  	%r950, %r950, %r716;
$L__BB0_53:
	and.b32  	%r718, %r680, 32;
	setp.eq.s32 	%p30, %r718, 0;
	@%p30 bra 	$L__BB0_55;
	ld.global.u32 	%r719, [%rd7+100];
	xor.b32  	%r954, %r954, %r719;
	ld.global.u32 	%r720, [%rd7+104];
	xor.b32  	%r953, %r953, %r720;
	ld.global.u32 	%r721, [%rd7+108];
	xor.b32  	%r1044, %r1044, %r721;
	ld.global.u32 	%r722, [%rd7+112];
	xor.b32  	%r1043, %r1043, %r722;
	ld.global.u32 	%r723, [%rd7+116];
	xor.b32  	%r950, %r950, %r723;
$L__BB0_55:
	and.b32  	%r725, %r680, 64;
	setp.eq.s32 	%p31, %r725, 0;
	@%p31 bra 	$L__BB0_57;
	ld.global.u32 	%r726, [%rd7+120];
	xor.b32  	%r954, %r954, %r726;
	ld.global.u32 	%r727, [%rd7+124];
	xor.b32  	%r953, %r953, %r727;
	ld.global.u32 	%r728, [%rd7+128];
	xor.b32  	%r1044, %r1044, %r728;
	ld.global.u32 	%r729, [%rd7+132];
	xor.b32  	%r1043, %r1043, %r729;
	ld.global.u32 	%r730, [%rd7+136];
	xor.b32  	%r950, %r950, %r730;
$L__BB0_57:
	and.b32  	%r732, %r680, 128;
	setp.eq.s32 	%p32, %r732, 0;
	@%p32 bra 	$L__BB0_59;
	ld.global.u32 	%r733, [%rd7+140];
	xor.b32  	%r954, %r954, %r733;
	ld.global.u32 	%r734, [%rd7+144];
	xor.b32  	%r953, %r953, %r734;
	ld.global.u32 	%r735, [%rd7+148];
	xor.b32  	%r1044, %r1044, %r735;
	ld.global.u32 	%r736, [%rd7+152];
	xor.b32  	%r1043, %r1043, %r736;
	ld.global.u32 	%r737, [%rd7+156];
	xor.b32  	%r950, %r950, %r737;
$L__BB0_59:
	and.b32  	%r739, %r680, 256;
	setp.eq.s32 	%p33, %r739, 0;
	@%p33 bra 	$L__BB0_61;
	ld.global.u32 	%r740, [%rd7+160];
	xor.b32  	%r954, %r954, %r740;
	ld.global.u32 	%r741, [%rd7+164];
	xor.b32  	%r953, %r953, %r741;
	ld.global.u32 	%r742, [%rd7+168];
	xor.b32  	%r1044, %r1044, %r742;
	ld.global.u32 	%r743, [%rd7+172];
	xor.b32  	%r1043, %r1043, %r743;
	ld.global.u32 	%r744, [%rd7+176];
	xor.b32  	%r950, %r950, %r744;
$L__BB0_61:
	and.b32  	%r746, %r680, 512;
	setp.eq.s32 	%p34, %r746, 0;
	@%p34 bra 	$L__BB0_63;
	ld.global.u32 	%r747, [%rd7+180];
	xor.b32  	%r954, %r954, %r747;
	ld.global.u32 	%r748, [%rd7+184];
	xor.b32  	%r953, %r953, %r748;
	ld.global.u32 	%r749, [%rd7+188];
	xor.b32  	%r1044, %r1044, %r749;
	ld.global.u32 	%r750, [%rd7+192];
	xor.b32  	%r1043, %r1043, %r750;
	ld.global.u32 	%r751, [%rd7+196];
	xor.b32  	%r950, %r950, %r751;
$L__BB0_63:
	and.b32  	%r753, %r680, 1024;
	setp.eq.s32 	%p35, %r753, 0;
	@%p35 bra 	$L__BB0_65;
	ld.global.u32 	%r754, [%rd7+200];
	xor.b32  	%r954, %r954, %r754;
	ld.global.u32 	%r755, [%rd7+204];
	xor.b32  	%r953, %r953, %r755;
	ld.global.u32 	%r756, [%rd7+208];
	xor.b32  	%r1044, %r1044, %r756;
	ld.global.u32 	%r757, [%rd7+212];
	xor.b32  	%r1043, %r1043, %r757;
	ld.global.u32 	%r758, [%rd7+216];
	xor.b32  	%r950, %r950, %r758;
$L__BB0_65:
	and.b32  	%r760, %r680, 2048;
	setp.eq.s32 	%p36, %r760, 0;
	@%p36 bra 	$L__BB0_67;
	ld.global.u32 	%r761, [%rd7+220];
	xor.b32  	%r954, %r954, %r761;
	ld.global.u32 	%r762, [%rd7+224];
	xor.b32  	%r953, %r953, %r762;
	ld.global.u32 	%r763, [%rd7+228];
	xor.b32  	%r1044, %r1044, %r763;
	ld.global.u32 	%r764, [%rd7+232];
	xor.b32  	%r1043, %r1043, %r764;
	ld.global.u32 	%r765, [%rd7+236];
	xor.b32  	%r950, %r950, %r765;
$L__BB0_67:
	and.b32  	%r767, %r680, 4096;
	setp.eq.s32 	%p37, %r767, 0;
	@%p37 bra 	$L__BB0_69;
	ld.global.u32 	%r768, [%rd7+240];
	xor.b32  	%r954, %r954, %r768;
	ld.global.u32 	%r769, [%rd7+244];
	xor.b32  	%r953, %r953, %r769;
	ld.global.u32 	%r770, [%rd7+248];
	xor.b32  	%r1044, %r1044, %r770;
	ld.global.u32 	%r771, [%rd7+252];
	xor.b32  	%r1043, %r1043, %r771;
	ld.global.u32 	%r772, [%rd7+256];
	xor.b32  	%r950, %r950, %r772;
$L__BB0_69:
	and.b32  	%r774, %r680, 8192;
	setp.eq.s32 	%p38, %r774, 0;
	@%p38 bra 	$L__BB0_71;
	ld.global.u32 	%r775, [%rd7+260];
	xor.b32  	%r954, %r954, %r775;
	ld.global.u32 	%r776, [%rd7+264];
	xor.b32  	%r953, %r953, %r776;
	ld.global.u32 	%r777, [%rd7+268];
	xor.b32  	%r1044, %r1044, %r777;
	ld.global.u32 	%r778, [%rd7+272];
	xor.b32  	%r1043, %r1043, %r778;
	ld.global.u32 	%r779, [%rd7+276];
	xor.b32  	%r950, %r950, %r779;
$L__BB0_71:
	and.b32  	%r781, %r680, 16384;
	setp.eq.s32 	%p39, %r781, 0;
	@%p39 bra 	$L__BB0_73;
	ld.global.u32 	%r782, [%rd7+280];
	xor.b32  	%r954, %r954, %r782;
	ld.global.u32 	%r783, [%rd7+284];
	xor.b32  	%r953, %r953, %r783;
	ld.global.u32 	%r784, [%rd7+288];
	xor.b32  	%r1044, %r1044, %r784;
	ld.global.u32 	%r785, [%rd7+292];
	xor.b32  	%r1043, %r1043, %r785;
	ld.global.u32 	%r786, [%rd7+296];
	xor.b32  	%r950, %r950, %r786;
$L__BB0_73:
	and.b32  	%r788, %r680, 32768;
	setp.eq.s32 	%p40, %r788, 0;
	@%p40 bra 	$L__BB0_75;
	ld.global.u32 	%r789, [%rd7+300];
	xor.b32  	%r954, %r954, %r789;
	ld.global.u32 	%r790, [%rd7+304];
	xor.b32  	%r953, %r953, %r790;
	ld.global.u32 	%r791, [%rd7+308];
	xor.b32  	%r1044, %r1044, %r791;
	ld.global.u32 	%r792, [%rd7+312];
	xor.b32  	%r1043, %r1043, %r792;
	ld.global.u32 	%r793, [%rd7+316];
	xor.b32  	%r950, %r950, %r793;
$L__BB0_75:
	add.s32 	%r1041, %r1041, 16;
	setp.ne.s32 	%p41, %r1041, 32;
	@%p41 bra 	$L__BB0_43;
	mad.lo.s32 	%r794, %r1035, -31, %r193;
	add.s32 	%r1035, %r794, 1;
	setp.ne.s32 	%p42, %r1035, 5;
	@%p42 bra 	$L__BB0_42;
	st.local.u32 	[%rd1+4], %r954;
	st.local.v2.u32 	[%rd1+8], {%r953, %r1044};
	st.local.v2.u32 	[%rd1+16], {%r1043, %r950};
	setp.ne.s64 	%p43, %rd4, 3;
	@%p43 bra 	$L__BB0_115;
	mov.b32 	%r950, 0;
	mov.u32 	%r1135, %r950;
	mov.u32 	%r1136, %r950;
	mov.u32 	%r953, %r950;
	mov.u32 	%r954, %r950;
	mov.u32 	%r1127, %r950;
$L__BB0_79:
	mul.wide.u32 	%rd21, %r1127, 4;
	add.s64 	%rd22, %rd1, %rd21;
	ld.local.u32 	%r368, [%rd22+4];
	shl.b32 	%r369, %r1127, 5;
	mov.b32 	%r1133, 0;
$L__BB0_80:
	.pragma "nounroll";
	shr.u32 	%r797, %r368, %r1133;
	and.b32  	%r798, %r797, 1;
	setp.eq.b32 	%p44, %r798, 1;
	not.pred 	%p45, %p44;
	add.s32 	%r799, %r369, %r1133;
	mul.lo.s32 	%r800, %r799, 5;
	mul.wide.u32 	%rd23, %r800, 4;
	add.s64 	%rd8, %rd5, %rd23;
	@%p45 bra 	$L__BB0_82;
	ld.global.u32 	%r801, [%rd8];
	xor.b32  	%r954, %r954, %r801;
	ld.global.u32 	%r802, [%rd8+4];
	xor.b32  	%r953, %r953, %r802;
	ld.global.u32 	%r803, [%rd8+8];
	xor.b32  	%r1136, %r1136, %r803;
	ld.global.u32 	%r804, [%rd8+12];
	xor.b32  	%r1135, %r1135, %r804;
	ld.global.u32 	%r805, [%rd8+16];
	xor.b32  	%r950, %r950, %r805;
$L__BB0_82:
	and.b32  	%r807, %r797, 2;
	setp.eq.s32 	%p46, %r807, 0;
	@%p46 bra 	$L__BB0_84;
	ld.global.u32 	%r808, [%rd8+20];
	xor.b32  	%r954, %r954, %r808;
	ld.global.u32 	%r809, [%rd8+24];
	xor.b32  	%r953, %r953, %r809;
	ld.global.u32 	%r810, [%rd8+28];
	xor.b32  	%r1136, %r1136, %r810;
	ld.global.u32 	%r811, [%rd8+32];
	xor.b32  	%r1135, %r1135, %r811;
	ld.global.u32 	%r812, [%rd8+36];
	xor.b32  	%r950, %r950, %r812;
$L__BB0_84:
	and.b32  	%r814, %r797, 4;
	setp.eq.s32 	%p47, %r814, 0;
	@%p47 bra 	$L__BB0_86;
	ld.global.u32 	%r815, [%rd8+40];
	xor.b32  	%r954, %r954, %r815;
	ld.global.u32 	%r816, [%rd8+44];
	xor.b32  	%r953, %r953, %r816;
	ld.global.u32 	%r817, [%rd8+48];
	xor.b32  	%r1136, %r1136, %r817;
	ld.global.u32 	%r818, [%rd8+52];
	xor.b32  	%r1135, %r1135, %r818;
	ld.global.u32 	%r819, [%rd8+56];
	xor.b32  	%r950, %r950, %r819;
$L__BB0_86:
	and.b32  	%r821, %r797, 8;
	setp.eq.s32 	%p48, %r821, 0;
	@%p48 bra 	$L__BB0_88;
	ld.global.u32 	%r822, [%rd8+60];
	xor.b32  	%r954, %r954, %r822;
	ld.global.u32 	%r823, [%rd8+64];
	xor.b32  	%r953, %r953, %r823;
	ld.global.u32 	%r824, [%rd8+68];
	xor.b32  	%r1136, %r1136, %r824;
	ld.global.u32 	%r825, [%rd8+72];
	xor.b32  	%r1135, %r1135, %r825;
	ld.global.u32 	%r826, [%rd8+76];
	xor.b32  	%r950, %r950, %r826;
$L__BB0_88:
	and.b32  	%r828, %r797, 16;
	setp.eq.s32 	%p49, %r828, 0;
	@%p49 bra 	$L__BB0_90;
	ld.global.u32 	%r829, [%rd8+80];
	xor.b32  	%r954, %r954, %r829;
	ld.global.u32 	%r830, [%rd8+84];
	xor.b32  	%r953, %r953, %r830;
	ld.global.u32 	%r831, [%rd8+88];
	xor.b32  	%r1136, %r1136, %r831;
	ld.global.u32 	%r832, [%rd8+92];
	xor.b32  	%r1135, %r1135, %r832;
	ld.global.u32 	%r833, [%rd8+96];
	xor.b32  	%r950, %r950, %r833;
$L__BB0_90:
	and.b32  	%r835, %r797, 32;
	setp.eq.s32 	%p50, %r835, 0;
	@%p50 bra 	$L__BB0_92;
	ld.global.u32 	%r836, [%rd8+100];
	xor.b32  	%r954, %r954, %r836;
	ld.global.u32 	%r837, [%rd8+104];
	xor.b32  	%r953, %r953, %r837;
	ld.global.u32 	%r838, [%rd8+108];
	xor.b32  	%r1136, %r1136, %r838;
	ld.global.u32 	%r839, [%rd8+112];
	xor.b32  	%r1135, %r1135, %r839;
	ld.global.u32 	%r840, [%rd8+116];
	xor.b32  	%r950, %r950, %r840;
$L__BB0_92:
	and.b32  	%r842, %r797, 64;
	setp.eq.s32 	%p51, %r842, 0;
	@%p51 bra 	$L__BB0_94;
	ld.global.u32 	%r843, [%rd8+120];
	xor.b32  	%r954, %r954, %r843;
	ld.global.u32 	%r844, [%rd8+124];
	xor.b32  	%r953, %r953, %r844;
	ld.global.u32 	%r845, [%rd8+128];
	xor.b32  	%r1136, %r1136, %r845;
	ld.global.u32 	%r846, [%rd8+132];
	xor.b32  	%r1135, %r1135, %r846;
	ld.global.u32 	%r847, [%rd8+136];
	xor.b32  	%r950, %r950, %r847;
$L__BB0_94:
	and.b32  	%r849, %r797, 128;
	setp.eq.s32 	%p52, %r849, 0;
	@%p52 bra 	$L__BB0_96;
	ld.global.u32 	%r850, [%rd8+140];
	xor.b32  	%r954, %r954, %r850;
	ld.global.u32 	%r851, [%rd8+144];
	xor.b32  	%r953, %r953, %r851;
	ld.global.u32 	%r852, [%rd8+148];
	xor.b32  	%r1136, %r1136, %r852;
	ld.global.u32 	%r853, [%rd8+152];
	xor.b32  	%r1135, %r1135, %r853;
	ld.global.u32 	%r854, [%rd8+156];
	xor.b32  	%r950, %r950, %r854;
$L__BB0_96:
	and.b32  	%r856, %r797, 256;
	setp.eq.s32 	%p53, %r856, 0;
	@%p53 bra 	$L__BB0_98;
	ld.global.u32 	%r857, [%rd8+160];
	xor.b32  	%r954, %r954, %r857;
	ld.global.u32 	%r858, [%rd8+164];
	xor.b32  	%r953, %r953, %r858;
	ld.global.u32 	%r859, [%rd8+168];
	xor.b32  	%r1136, %r1136, %r859;
	ld.global.u32 	%r860, [%rd8+172];
	xor.b32  	%r1135, %r1135, %r860;
	ld.global.u32 	%r861, [%rd8+176];
	xor.b32  	%r950, %r950, %r861;
$L__BB0_98:
	and.b32  	%r863, %r797, 512;
	setp.eq.s32 	%p54, %r863, 0;
	@%p54 bra 	$L__BB0_100;
	ld.global.u32 	%r864, [%rd8+180];
	xor.b32  	%r954, %r954, %r864;
	ld.global.u32 	%r865, [%rd8+184];
	xor.b32  	%r953, %r953, %r865;
	ld.global.u32 	%r866, [%rd8+188];
	xor.b32  	%r1136, %r1136, %r866;
	ld.global.u32 	%r867, [%rd8+192];
	xor.b32  	%r1135, %r1135, %r867;
	ld.global.u32 	%r868, [%rd8+196];
	xor.b32  	%r950, %r950, %r868;
$L__BB0_100:
	and.b32  	%r870, %r797, 1024;
	setp.eq.s32 	%p55, %r870, 0;
	@%p55 bra 	$L__BB0_102;
	ld.global.u32 	%r871, [%rd8+200];
	xor.b32  	%r954, %r954, %r871;
	ld.global.u32 	%r872, [%rd8+204];
	xor.b32  	%r953, %r953, %r872;
	ld.global.u32 	%r873, [%rd8+208];
	xor.b32  	%r1136, %r1136, %r873;
	ld.global.u32 	%r874, [%rd8+212];
	xor.b32  	%r1135, %r1135, %r874;
	ld.global.u32 	%r875, [%rd8+216];
	xor.b32  	%r950, %r950, %r875;
$L__BB0_102:
	and.b32  	%r877, %r797, 2048;
	setp.eq.s32 	%p56, %r877, 0;
	@%p56 bra 	$L__BB0_104;
	ld.global.u32 	%r878, [%rd8+220];
	xor.b32  	%r954, %r954, %r878;
	ld.global.u32 	%r879, [%rd8+224];
	xor.b32  	%r953, %r953, %r879;
	ld.global.u32 	%r880, [%rd8+228];
	xor.b32  	%r1136, %r1136, %r880;
	ld.global.u32 	%r881, [%rd8+232];
	xor.b32  	%r1135, %r1135, %r881;
	ld.global.u32 	%r882, [%rd8+236];
	xor.b32  	%r950, %r950, %r882;
$L__BB0_104:
	and.b32  	%r884, %r797, 4096;
	setp.eq.s32 	%p57, %r884, 0;
	@%p57 bra 	$L__BB0_106;
	ld.global.u32 	%r885, [%rd8+240];
	xor.b32  	%r954, %r954, %r885;
	ld.global.u32 	%r886, [%rd8+244];
	xor.b32  	%r953, %r953, %r886;
	ld.global.u32 	%r887, [%rd8+248];
	xor.b32  	%r1136, %r1136, %r887;
	ld.global.u32 	%r888, [%rd8+252];
	xor.b32  	%r1135, %r1135, %r888;
	ld.global.u32 	%r889, [%rd8+256];
	xor.b32  	%r950, %r950, %r889;
$L__BB0_106:
	and.b32  	%r891, %r797, 8192;
	setp.eq.s32 	%p58, %r891, 0;
	@%p58 bra 	$L__BB0_108;
	ld.global.u32 	%r892, [%rd8+260];
	xor.b32  	%r954, %r954, %r892;
	ld.global.u32 	%r893, [%rd8+264];
	xor.b32  	%r953, %r953, %r893;
	ld.global.u32 	%r894, [%rd8+268];
	xor.b32  	%r1136, %r1136, %r894;
	ld.global.u32 	%r895, [%rd8+272];
	xor.b32  	%r1135, %r1135, %r895;
	ld.global.u32 	%r896, [%rd8+276];
	xor.b32  	%r950, %r950, %r896;
$L__BB0_108:
	and.b32  	%r898, %r797, 16384;
	setp.eq.s32 	%p59, %r898, 0;
	@%p59 bra 	$L__BB0_110;
	ld.global.u32 	%r899, [%rd8+280];
	xor.b32  	%r954, %r954, %r899;
	ld.global.u32 	%r900, [%rd8+284];
	xor.b32  	%r953, %r953, %r900;
	ld.global.u32 	%r901, [%rd8+288];
	xor.b32  	%r1136, %r1136, %r901;
	ld.global.u32 	%r902, [%rd8+292];
	xor.b32  	%r1135, %r1135, %r902;
	ld.global.u32 	%r903, [%rd8+296];
	xor.b32  	%r950, %r950, %r903;
$L__BB0_110:
	and.b32  	%r905, %r797, 32768;
	setp.eq.s32 	%p60, %r905, 0;
	@%p60 bra 	$L__BB0_112;
	ld.global.u32 	%r906, [%rd8+300];
	xor.b32  	%r954, %r954, %r906;
	ld.global.u32 	%r907, [%rd8+304];
	xor.b32  	%r953, %r953, %r907;
	ld.global.u32 	%r908, [%rd8+308];
	xor.b32  	%r1136, %r1136, %r908;
	ld.global.u32 	%r909, [%rd8+312];
	xor.b32  	%r1135, %r1135, %r909;
	ld.global.u32 	%r910, [%rd8+316];
	xor.b32  	%r950, %r950, %r910;
$L__BB0_112:
	add.s32 	%r1133, %r1133, 16;
	setp.ne.s32 	%p61, %r1133, 32;
	@%p61 bra 	$L__BB0_80;
	mad.lo.s32 	%r911, %r1127, -31, %r369;
	add.s32 	%r1127, %r911, 1;
	setp.ne.s32 	%p62, %r1127, 5;
	@%p62 bra 	$L__BB0_79;
	st.local.u32 	[%rd1+4], %r954;
	st.local.v2.u32 	[%rd1+8], {%r953, %r1136};
	st.local.v2.u32 	[%rd1+16], {%r1135, %r950};
$L__BB0_115:
	shr.u64 	%rd27, %rd3, 2;
	add.s32 	%r937, %r937, 1;
	setp.gt.u64 	%p63, %rd3, 3;
	@%p63 bra 	$L__BB0_3;
$L__BB0_116:
	shr.u32 	%r913, %r954, 2;
	xor.b32  	%r914, %r913, %r954;
	shl.b32 	%r915, %r950, 4;
	shl.b32 	%r916, %r914, 1;
	xor.b32  	%r917, %r916, %r915;
	xor.b32  	%r918, %r917, %r914;
	xor.b32  	%r545, %r918, %r950;
	add.s32 	%r919, %r2, %r545;
	add.s32 	%r920, %r919, 362437;
	cvt.rn.f32.u32 	%f1, %r920;
	fma.rn.f32 	%f2, %f1, 0f2F800000, 0f2F000000;
	setp.gtu.f32 	%p64, %f2, 0f3DCCCCCD;
	mov.b32 	%r1220, 0;
	@%p64 bra 	$L__BB0_118;
	shr.u32 	%r921, %r953, 2;
	xor.b32  	%r922, %r921, %r953;
	shl.b32 	%r923, %r545, 4;
	shl.b32 	%r924, %r922, 1;
	xor.b32  	%r925, %r924, %r923;
	xor.b32  	%r926, %r925, %r922;
	xor.b32  	%r927, %r926, %r545;
	add.s32 	%r928, %r2, %r927;
	add.s32 	%r929, %r928, 724874;
	mul.hi.u32 	%r930, %r929, 1374389535;
	shr.u32 	%r931, %r930, 5;
	mul.lo.s32 	%r932, %r931, 100;
	sub.s32 	%r933, %r929, %r932;
	add.s32 	%r1220, %r933, 1;
$L__BB0_118:
	cvta.to.global.u64 	%rd24, %rd10;
	shl.b64 	%rd25, %rd2, 2;
	add.s64 	%rd26, %rd24, %rd25;
	st.global.u32 	[%rd26], %r1220;
$L__BB0_119:
	ret;

}


// ===== COMPILED SASS (sm_100) =====

	.target	sm_100

	.elftype	@"ET_EXEC"


//--------------------- .note.nv.tkinfo           --------------------------
	.section	.note.nv.tkinfo,"",@"SHT_NOTE"
	.sectionflags	@"SHF_NOTE_NV_TKINFO"
	.tkinfo
        /*0018*/ 	.word	0x00000002
        /*0030*/ 	.string	""
        /*0030*/ 	.string	"ptxas"
        /*0030*/ 	.string	"Cuda compilation tools, release 13.0, V13.0.88"
        /*0030*/ 	.string	"Build cuda_13.0.r13.0/compiler.36424714_0"
        /*0030*/ 	.string	"-arch sm_100 -m 64 "



//--------------------- .note.nv.cuinfo           --------------------------
	.section	.note.nv.cuinfo,"",@"SHT_NOTE"
	.sectionflags	@"SHF_NOTE_NV_CUINFO"
        /*0018*/ 	.short	0x0002
        /*001a*/ 	.short	0x0064
        /*001c*/ 	.short	0x0082
	.zero		2


//--------------------- .nv.info                  --------------------------
	.section	.nv.info,"",@"SHT_CUDA_INFO"
	.align	4


	//----- nvinfo : EIATTR_REGCOUNT
	.align		4
        /*0000*/ 	.byte	0x04, 0x2f
        /*0002*/ 	.short	(.L_10 - .L_9)
	.align		4
.L_9:
        /*0004*/ 	.word	index@(_Z4initPim)
        /*0008*/ 	.word	0x0000001f


	//----- nvinfo : EIATTR_FRAME_SIZE
	.align		4
.L_10:
        /*000c*/ 	.byte	0x04, 0x11
        /*000e*/ 	.short	(.L_12 - .L_11)
	.align		4
.L_11:
        /*0010*/ 	.word	index@(_Z4initPim)
        /*0014*/ 	.word	0x00000030


	//----- nvinfo : EIATTR_MIN_STACK_SIZE
	.align		4
.L_12:
        /*0018*/ 	.byte	0x04, 0x12
        /*001a*/ 	.short	(.L_14 - .L_13)
	.align		4
.L_13:
        /*001c*/ 	.word	index@(_Z4initPim)
        /*0020*/ 	.word	0x00000030
.L_14:


//--------------------- .nv.compat                --------------------------
	.section	.nv.compat,"",@"SHT_CUDA_COMPAT_INFO"
	.align	4
        /*0000*/ 	.byte	0x02, 0x09, 0x00, 0x00, 0x02, 0x02, 0x01, 0x00, 0x02, 0x05, 0x05, 0x00, 0x03, 0x07, 0x01, 0x01
        /*0010*/ 	.byte	0x02, 0x03, 0x00, 0x00, 0x02, 0x06, 0x01, 0x00, 0x04, 0x0b, 0x08, 0x00, 0x01, 0x00, 0x00, 0x00
        /*0020*/ 	.byte	0x00, 0x00, 0x00, 0x00


//--------------------- .nv.info._Z4initPim       --------------------------
	.section	.nv.info._Z4initPim,"",@"SHT_CUDA_INFO"
	.sectionflags	@""
	.align	4


	//----- nvinfo : EIATTR_CUDA_API_VERSION
	.align		4
        /*0000*/ 	.byte	0x04, 0x37
        /*0002*/ 	.short	(.L_16 - .L_15)
.L_15:
        /*0004*/ 	.word	0x00000082


	//----- nvinfo : EIATTR_KPARAM_INFO
	.align		4
.L_16:
        /*0008*/ 	.byte	0x04, 0x17
        /*000a*/ 	.short	(.L_18 - .L_17)
.L_17:
        /*000c*/ 	.word	0x00000000
        /*0010*/ 	.short	0x0001
        /*0012*/ 	.short	0x0008
        /*0014*/ 	.byte	0x00, 0xf0, 0x21, 0x00


	//----- nvinfo : EIATTR_KPARAM_INFO
	.align		4
.L_18:
        /*0018*/ 	.byte	0x04, 0x17
        /*001a*/ 	.short	(.L_20 - .L_19)
.L_19:
        /*001c*/ 	.word	0x00000000
        /*0020*/ 	.short	0x0000
        /*0022*/ 	.short	0x0000
        /*0024*/ 	.byte	0x00, 0xf5, 0x21, 0x00


	//----- nvinfo : EIATTR_SPARSE_MMA_MASK
	.align		4
.L_20:
        /*0028*/ 	.byte	0x03, 0x50
        /*002a*/ 	.short	0x0000


	//----- nvinfo : EIATTR_MAXREG_COUNT
	.align		4
        /*002c*/ 	.byte	0x03, 0x1b
        /*002e*/ 	.short	0x00ff


	//----- nvinfo : EIATTR_MERCURY_ISA_VERSION
	.align		4
        /*0030*/ 	.byte	0x03, 0x5f
        /*0032*/ 	.short	0x0101


	//----- nvinfo : EIATTR_VRC_CTA_INIT_COUNT
	.align		4
        /*0034*/ 	.byte	0x02, 0x4a
	.zero		1
	.zero		1


	//----- nvinfo : EIATTR_EXIT_INSTR_OFFSETS
	.align		4
        /*0038*/ 	.byte	0x04, 0x1c
        /*003a*/ 	.short	(.L_22 - .L_21)


	//   ....[0]....
.L_21:
        /*003c*/ 	.word	0x00000070


	//   ....[1]....
        /*0040*/ 	.word	0x00002930


	//----- nvinfo : EIATTR_CRS_STACK_SIZE
	.align		4
.L_22:
        /*0044*/ 	.byte	0x04, 0x1e
        /*0046*/ 	.short	(.L_24 - .L_23)
.L_23:
        /*0048*/ 	.word	0x00000000


	//----- nvinfo : EIATTR_CBANK_PARAM_SIZE
	.align		4
.L_24:
        /*004c*/ 	.byte	0x03, 0x19
        /*004e*/ 	.short	0x0010


	//----- nvinfo : EIATTR_PARAM_CBANK
	.align		4
        /*0050*/ 	.byte	0x04, 0x0a
        /*0052*/ 	.short	(.L_26 - .L_25)
	.align		4
.L_25:
        /*0054*/ 	.word	index@(.nv.constant0._Z4initPim)
        /*0058*/ 	.short	0x0380
        /*005a*/ 	.short	0x0010


	//----- nvinfo : EIATTR_SW_WAR
	.align		4
.L_26:
        /*005c*/ 	.byte	0x04, 0x36
        /*005e*/ 	.short	(.L_28 - .L_27)
.L_27:
        /*0060*/ 	.word	0x00000008
.L_28:


//--------------------- .nv.callgraph             --------------------------
	.section	.nv.callgraph,"",@"SHT_CUDA_CALLGRAPH"
	.align	4
	.sectionentsize	8
	.align		4
        /*0000*/ 	.word	0x00000000
	.align		4
        /*0004*/ 	.word	0xffffffff
	.align		4
        /*0008*/ 	.word	0x00000000
	.align		4
        /*000c*/ 	.word	0xfffffffe
	.align		4
        /*0010*/ 	.word	0x00000000
	.align		4
        /*0014*/ 	.word	0xfffffffd
	.align		4
        /*0018*/ 	.word	0x00000000
	.align		4
        /*001c*/ 	.word	0xfffffffc


//--------------------- .nv.constant4             --------------------------
	.section	.nv.constant4,"a",@progbits
	.align	8
	.align		8
.nv.constant4:
        /*0000*/ 	.dword	precalc_xorwow_matrix
	.align		8
        /*0008*/ 	.dword	precalc_xorwow_offset_matrix
	.align		8
        /*0010*/ 	.dword	mrg32k3aM1
	.align		8
        /*0018*/ 	.dword	mrg32k3aM2
	.align		8
        /*0020*/ 	.dword	mrg32k3aM1SubSeq
	.align		8
        /*0028*/ 	.dword	mrg32k3aM2SubSeq
	.align		8
        /*0030*/ 	.dword	mrg32k3aM1Seq
	.align		8
        /*0038*/ 	.dword	mrg32k3aM2Seq


//--------------------- .nv.constant3             --------------------------
	.section	.nv.constant3,"a",@progbits
	.align	8
.nv.constant3:
	.type		__cr_lgamma_table,@object
	.size		__cr_lgamma_table,(.L_8 - __cr_lgamma_table)
__cr_lgamma_table:
        /*0000*/ 	.byte	0x00, 0x00, 0x00, 0x00, 0x00, 0x00, 0x00, 0x00, 0x00, 0x00, 0x00, 0x00, 0x00, 0x00, 0x00, 0x00
        /*0010*/ 	.byte	0xef, 0x39, 0xfa, 0xfe, 0x42, 0x2e, 0xe6, 0x3f, 0x02, 0x20, 0x2a, 0xfa, 0x0b, 0xab, 0xfc, 0x3f
        /*0020*/ 	.byte	0xf9, 0x2c, 0x92, 0x7c, 0xa7, 0x6c, 0x09, 0x40, 0xc9, 0x79, 0x44, 0x3c, 0x64, 0x26, 0x13, 0x40
        /*0030*/ 	.byte	0xca, 0x01, 0xcf, 0x3a, 0x27, 0x51, 0x1a, 0x40, 0x30, 0xcc, 0x2d, 0xf3, 0xe1, 0x0c, 0x21, 0x40
        /*0040*/ 	.byte	0x0d, 0xb7, 0xfc, 0x82, 0x8e, 0x35, 0x25, 0x40
.L_8:


//--------------------- .text._Z4initPim          --------------------------
	.section	.text._Z4initPim,"ax",@progbits
	.align	128
        .global         _Z4initPim
        .type           _Z4initPim,@function
        .size           _Z4initPim,(.L_x_14 - _Z4initPim)
        .other          _Z4initPim,@"STO_CUDA_ENTRY STV_DEFAULT"
_Z4initPim:
.text._Z4initPim:
[----:B------:R-:W0:Y:S01]  /*0000*/  LDC R1, c[0x0][0x37c] ;  /* 0x0000df00ff017b82 */ /* 0x000e220000000800 */
[----:B------:R-:W1:Y:S07]  /*0010*/  S2R R3, SR_TID.X ;  /* 0x0000000000037919 */ /* 0x000e6e0000002100 */
[----:B------:R-:W1:Y:S01]  /*0020*/  S2UR UR4, SR_CTAID.X ;  /* 0x00000000000479c3 */ /* 0x000e620000002500 */
[----:B0-----:R-:W-:-:S07]  /*0030*/  VIADD R1, R1, 0xffffffd0 ;  /* 0xffffffd001017836 */ /* 0x001fce0000000000 */
[----:B------:R-:W1:Y:S02]  /*0040*/  LDC R10, c[0x0][0x360] ;  /* 0x0000d800ff0a7b82 */ /* 0x000e640000000800 */
[----:B-1----:R-:W-:-:S05]  /*0050*/  IMAD R10, R10, UR4, R3 ;  /* 0x000000040a0a7c24 */ /* 0x002fca000f8e0203 */
[----:B------:R-:W-:-:S13]  /*0060*/  ISETP.GT.AND P0, PT, R10, 0xffffff, PT ;  /* 0x00ffffff0a00780c */ /* 0x000fda0003f04270 */
[----:B------:R-:W-:Y:S05]  /*0070*/  @P0 EXIT ;  /* 0x000000000000094d */ /* 0x000fea0003800000 */
[----:B------:R-:W0:Y:S01]  /*0080*/  LDC.64 R2, c[0x0][0x388] ;  /* 0x0000e200ff027b82 */ /* 0x000e220000000a00 */
[----:B------:R-:W-:Y:S01]  /*0090*/  ISETP.NE.AND P0, PT, R10, RZ, PT ;  /* 0x000000ff0a00720c */ /* 0x000fe20003f05270 */
[----:B------:R-:W1:Y:S01]  /*00a0*/  LDCU.64 UR6, c[0x0][0x358] ;  /* 0x00006b00ff0677ac */ /* 0x000e620008000a00 */
[----:B------:R-:W-:Y:S01]  /*00b0*/  BSSY.RECONVERGENT B0, `(.L_x_0) ;  /* 0x0000262000007945 */ /* 0x000fe20003800200 */
[----:B0-----:R-:W-:Y:S02]  /*00c0*/  LOP3.LUT R0, R2, 0xaad26b49, RZ, 0x3c, !PT ;  /* 0xaad26b4902007812 */ /* 0x001fe400078e3cff */
[----:B------:R-:W-:-:S03]  /*00d0*/  LOP3.LUT R2, R3, 0xf7dcefdd, RZ, 0x3c, !PT ;  /* 0xf7dcefdd03027812 */ /* 0x000fc600078e3cff */
[----:B------:R-:W-:Y:S02]  /*00e0*/  IMAD R0, R0, 0x4182bed5, RZ ;  /* 0x4182bed500007824 */ /* 0x000fe400078e02ff */
[----:B------:R-:W-:Y:S02]  /*00f0*/  IMAD R9, R2, -0x658354e5, RZ ;  /* 0x9a7cab1b02097824 */ /* 0x000fe400078e02ff */
[C---:B------:R-:W-:Y:S01]  /*0100*/  VIADD R3, R0.reuse, 0x75bcd15 ;  /* 0x075bcd1500037836 */ /* 0x040fe20000000000 */
[C---:B------:R-:W-:Y:S01]  /*0110*/  LOP3.LUT R6, R0.reuse, 0x159a55e5, RZ, 0x3c, !PT ;  /* 0x159a55e500067812 */ /* 0x040fe200078e3cff */
[C---:B------:R-:W-:Y:S01]  /*0120*/  VIADD R5, R0.reuse, 0x583f19 ;  /* 0x00583f1900057836 */ /* 0x040fe20000000000 */
[----:B------:R-:W-:Y:S01]  /*0130*/  IADD3 R2, PT, PT, R0, 0x64f0c9, R9 ;  /* 0x0064f0c900027810 */ /* 0x000fe20007ffe009 */
[C---:B------:R-:W-:Y:S01]  /*0140*/  VIADD R7, R9.reuse, 0x1f123bb5 ;  /* 0x1f123bb509077836 */ /* 0x040fe20000000000 */
[----:B------:R-:W-:Y:S02]  /*0150*/  LOP3.LUT R4, R9, 0x5491333, RZ, 0x3c, !PT ;  /* 0x0549133309047812 */ /* 0x000fe400078e3cff */
[----:B------:R-:W-:Y:S01]  /*0160*/  SHF.R.S32.HI R0, RZ, 0x1f, R10 ;  /* 0x0000001fff007819 */ /* 0x000fe2000001140a */
[----:B------:R0:W-:Y:S04]  /*0170*/  STL.64 [R1], R2 ;  /* 0x0000000201007387 */ /* 0x0001e80000100a00 */
[----:B------:R0:W-:Y:S04]  /*0180*/  STL.64 [R1+0x8], R6 ;  /* 0x0000080601007387 */ /* 0x0001e80000100a00 */
[----:B------:R0:W-:Y:S01]  /*0190*/  STL.64 [R1+0x10], R4 ;  /* 0x0000100401007387 */ /* 0x0001e20000100a00 */
[----:B-1----:R-:W-:Y:S05]  /*01a0*/  @!P0 BRA `(.L_x_1) ;  /* 0x0000002400488947 */ /* 0x002fea0003800000 */
[----:B------:R-:W-:Y:S02]  /*01b0*/  IMAD.MOV.U32 R13, RZ, RZ, R0 ;  /* 0x000000ffff0d7224 */ /* 0x000fe400078e0000 */
[----:B------:R-:W-:Y:S02]  /*01c0*/  IMAD.MOV.U32 R11, RZ, RZ, RZ ;  /* 0x000000ffff0b7224 */ /* 0x000fe400078e00ff */
[----:B0-----:R-:W-:-:S07]  /*01d0*/  IMAD.MOV.U32 R2, RZ, RZ, R10 ;  /* 0x000000ffff027224 */ /* 0x001fce00078e000a */
.L_x_10:
[----:B------:R-:W-:Y:S01]  /*01e0*/  LOP3.LUT R0, R2, 0x3, RZ, 0xc0, !PT ;  /* 0x0000000302007812 */ /* 0x000fe200078ec0ff */
[----:B------:R-:W-:Y:S03]  /*01f0*/  BSSY.RECONVERGENT B1, `(.L_x_2) ;  /* 0x0000247000017945 */ /* 0x000fe60003800200 */
[----:B------:R-:W-:-:S04]  /*0200*/  ISETP.NE.U32.AND P0, PT, R0, RZ, PT ;  /* 0x000000ff0000720c */ /* 0x000fc80003f05070 */
[----:B------:R-:W-:-:S13]  /*0210*/  ISETP.NE.AND.EX P0, PT, RZ, RZ, PT, P0 ;  /* 0x000000ffff00720c */ /* 0x000fda0003f05300 */
[----:B0-----:R-:W-:Y:S05]  /*0220*/  @!P0 BRA `(.L_x_3) ;  /* 0x00000024000c8947 */ /* 0x001fea0003800000 */
[----:B------:R-:W0:Y:S01]  /*0230*/  LDC.64 R8, c[0x4][RZ] ;  /* 0x01000000ff087b82 */ /* 0x000e220000000a00 */
[----:B------:R-:W-:Y:S01]  /*0240*/  IMAD.MOV.U32 R0, RZ, RZ, RZ ;  /* 0x000000ffff007224 */ /* 0x000fe200078e00ff */
[----:B------:R-:W-:Y:S02]  /*0250*/  CS2R R4, SRZ ;  /* 0x0000000000047805 */ /* 0x000fe4000001ff00 */
[----:B------:R-:W-:Y:S01]  /*0260*/  CS2R R6, SRZ ;  /* 0x0000000000067805 */ /* 0x000fe2000001ff00 */
[----:B------:R-:W-:Y:S02]  /*0270*/  IMAD.MOV.U32 R3, RZ, RZ, RZ ;  /* 0x000000ffff037224 */ /* 0x000fe400078e00ff */
[----:B0-----:R-:W-:-:S07]  /*0280*/  IMAD.WIDE.U32 R8, R11, 0xc80, R8 ;  /* 0x00000c800b087825 */ /* 0x001fce00078e0008 */
.L_x_5:
[----:B------:R-:W-:-:S06]  /*0290*/  IMAD R12, R0, 0x4, R1 ;  /* 0x00000004000c7824 */ /* 0x000fcc00078e0201 */
[----:B------:R-:W5:Y:S01]  /*02a0*/  LDL R12, [R12+0x4] ;  /* 0x000004000c0c7983 */ /* 0x000f620000100800 */
[----:B------:R-:W-:-:S05]  /*02b0*/  UMOV UR4, URZ ;  /* 0x000000ff00047c82 */ /* 0x000fca0008000000 */
.L_x_4:
[----:B-----5:R-:W-:Y:S01]  /*02c0*/  SHF.R.U32.HI R22, RZ, UR4, R12 ;  /* 0x00000004ff167c19 */ /* 0x020fe2000801160c */
[----:B------:R-:W-:-:S03]  /*02d0*/  IMAD.SHL.U32 R14, R0, 0x20, RZ ;  /* 0x00000020000e7824 */ /* 0x000fc600078e00ff */
[----:B------:R-:W-:Y:S01]  /*02e0*/  LOP3.LUT R15, R22, 0x1, RZ, 0xc0, !PT ;  /* 0x00000001160f7812 */ /* 0x000fe200078ec0ff */
[----:B------:R-:W-:-:S03]  /*02f0*/  VIADD R14, R14, UR4 ;  /* 0x000000040e0e7c36 */ /* 0x000fc60008000000 */
[----:B------:R-:W-:Y:S01]  /*0300*/  ISETP.NE.U32.AND P0, PT, R15, 0x1, PT ;  /* 0x000000010f00780c */ /* 0x000fe20003f05070 */
[----:B------:R-:W-:-:S03]  /*0310*/  IMAD R15, R14, 0x5, RZ ;  /* 0x000000050e0f7824 */ /* 0x000fc600078e02ff */
[----:B------:R-:W-:Y:S01]  /*0320*/  R2P PR, R22, 0x7e ;  /* 0x0000007e16007804 */ /* 0x000fe20000000000 */
[----:B------:R-:W-:-:S08]  /*0330*/  IMAD.WIDE.U32 R14, R15, 0x4, R8 ;  /* 0x000000040f0e7825 */ /* 0x000fd000078e0008 */
[----:B------:R-:W2:Y:S04]  /*0340*/  @!P0 LDG.E R16, desc[UR6][R14.64+0x10] ;  /* 0x000010060e108981 */ /* 0x000ea8000c1e1900 */
[----:B------:R-:W3:Y:S04]  /*0350*/  @P1 LDG.E R18, desc[UR6][R14.64+0x24] ;  /* 0x000024060e121981 */ /* 0x000ee8000c1e1900 */
[----:B------:R-:W4:Y:S04]  /*0360*/  @P2 LDG.E R20, desc[UR6][R14.64+0x38] ;  /* 0x000038060e142981 */ /* 0x000f28000c1e1900 */
[----:B------:R-:W4:Y:S04]  /*0370*/  @P3 LDG.E R24, desc[UR6][R14.64+0x4c] ;  /* 0x00004c060e183981 */ /* 0x000f28000c1e1900 */
[----:B------:R-:W4:Y:S04]  /*0380*/  @P4 LDG.E R26, desc[UR6][R14.64+0x60] ;  /* 0x000060060e1a4981 */ /* 0x000f28000c1e1900 */
[----:B------:R-:W4:Y:S04]  /*0390*/  @!P0 LDG.E R17, desc[UR6][R14.64+0x4] ;  /* 0x000004060e118981 */ /* 0x000f28000c1e1900 */
[----:B------:R-:W4:Y:S04]  /*03a0*/  @!P0 LDG.E R19, desc[UR6][R14.64+0xc] ;  /* 0x00000c060e138981 */ /* 0x000f28000c1e1900 */
[----:B------:R-:W4:Y:S04]  /*03b0*/  @P1 LDG.E R21, desc[UR6][R14.64+0x18] ;  /* 0x000018060e151981 */ /* 0x000f28000c1e1900 */
[----:B------:R-:W4:Y:S04]  /*03c0*/  @P3 LDG.E R23, desc[UR6][R14.64+0x40] ;  /* 0x000040060e173981 */ /* 0x000f28000c1e1900 */
[----:B------:R-:W4:Y:S04]  /*03d0*/  @P5 LDG.E R25, desc[UR6][R14.64+0x70] ;  /* 0x000070060e195981 */ /* 0x000f28000c1e1900 */
[----:B------:R-:W4:Y:S01]  /*03e0*/  @P6 LDG.E R28, desc[UR6][R14.64+0x88] ;  /* 0x000088060e1c6981 */ /* 0x000f22000c1e1900 */
[----:B--2---:R-:W-:-:S03]  /*03f0*/  @!P0 LOP3.LUT R5, R5, R16, RZ, 0x3c, !PT ;  /* 0x0000001005058212 */ /* 0x004fc600078e3cff */
[----:B------:R-:W2:Y:S01]  /*0400*/  @!P0 LDG.E R16, desc[UR6][R14.64] ;  /* 0x000000060e108981 */ /* 0x000ea2000c1e1900 */
[----:B---3--:R-:W-:-:S03]  /*0410*/  @P1 LOP3.LUT R5, R5, R18, RZ, 0x3c, !PT ;  /* 0x0000001205051212 */ /* 0x008fc600078e3cff */
[----:B------:R-:W3:Y:S01]  /*0420*/  @!P0 LDG.E R18, desc[UR6][R14.64+0x8] ;  /* 0x000008060e128981 */ /* 0x000ee2000c1e1900 */
[----:B----4-:R-:W-:-:S03]  /*0430*/  @P2 LOP3.LUT R5, R5, R20, RZ, 0x3c, !PT ;  /* 0x0000001405052212 */ /* 0x010fc600078e3cff */
[----:B------:R-:W4:Y:S01]  /*0440*/  @P1 LDG.E R20, desc[UR6][R14.64+0x14] ;  /* 0x000014060e141981 */ /* 0x000f22000c1e1900 */
[----:B------:R-:W-:-:S03]  /*0450*/  @P3 LOP3.LUT R5, R5, R24, RZ, 0x3c, !PT ;  /* 0x0000001805053212 */ /* 0x000fc600078e3cff */
[----:B------:R-:W4:Y:S01]  /*0460*/  @P5 LDG.E R24, desc[UR6][R14.64+0x74] ;  /* 0x000074060e185981 */ /* 0x000f22000c1e1900 */
[----:B------:R-:W-:-:S03]  /*0470*/  @P4 LOP3.LUT R5, R5, R26, RZ, 0x3c, !PT ;  /* 0x0000001a05054212 */ /* 0x000fc600078e3cff */
[----:B------:R-:W4:Y:S01]  /*0480*/  @P3 LDG.E R26, desc[UR6][R14.64+0x44] ;  /* 0x000044060e1a3981 */ /* 0x000f22000c1e1900 */
[----:B------:R-:W-:-:S03]  /*0490*/  @!P0 LOP3.LUT R6, R6, R17, RZ, 0x3c, !PT ;  /* 0x0000001106068212 */ /* 0x000fc600078e3cff */
[----:B------:R-:W4:Y:S01]  /*04a0*/  @P1 LDG.E R17, desc[UR6][R14.64+0x20] ;  /* 0x000020060e111981 */ /* 0x000f22000c1e1900 */
[----:B------:R-:W-:-:S03]  /*04b0*/  @!P0 LOP3.LUT R4, R4, R19, RZ, 0x3c, !PT ;  /* 0x0000001304048212 */ /* 0x000fc600078e3cff */
[----:B------:R-:W4:Y:S01]  /*04c0*/  @P2 LDG.E R19, desc[UR6][R14.64+0x2c] ;  /* 0x00002c060e132981 */ /* 0x000f22000c1e1900 */
[----:B------:R-:W-:-:S03]  /*04d0*/  @P1 LOP3.LUT R6, R6, R21, RZ, 0x3c, !PT ;  /* 0x0000001506061212 */ /* 0x000fc600078e3cff */
[----:B------:R-:W4:Y:S01]  /*04e0*/  @P2 LDG.E R21, desc[UR6][R14.64+0x34] ;  /* 0x000034060e152981 */ /* 0x000f22000c1e1900 */
[----:B--2---:R-:W-:-:S03]  /*04f0*/  @!P0 LOP3.LUT R3, R3, R16, RZ, 0x3c, !PT ;  /* 0x0000001003038212 */ /* 0x004fc600078e3cff */
[----:B------:R-:W2:Y:S01]  /*0500*/  @P1 LDG.E R16, desc[UR6][R14.64+0x1c] ;  /* 0x00001c060e101981 */ /* 0x000ea2000c1e1900 */
[----:B---3--:R-:W-:-:S03]  /*0510*/  @!P0 LOP3.LUT R7, R7, R18, RZ, 0x3c, !PT ;  /* 0x0000001207078212 */ /* 0x008fc600078e3cff */
[----:B------:R-:W3:Y:S01]  /*0520*/  @P2 LDG.E R18, desc[UR6][R14.64+0x28] ;  /* 0x000028060e122981 */ /* 0x000ee2000c1e1900 */
[----:B----4-:R-:W-:-:S03]  /*0530*/  @P1 LOP3.LUT R3, R3, R20, RZ, 0x3c, !PT ;  /* 0x0000001403031212 */ /* 0x010fc600078e3cff */
[----:B------:R-:W4:Y:S01]  /*0540*/  @P2 LDG.E R20, desc[UR6][R14.64+0x30] ;  /* 0x000030060e142981 */ /* 0x000f22000c1e1900 */
[----:B------:R-:W-:-:S03]  /*0550*/  @P5 LOP3.LUT R5, R5, R24, RZ, 0x3c, !PT ;  /* 0x0000001805055212 */ /* 0x000fc600078e3cff */
[----:B------:R-:W4:Y:S01]  /*0560*/  @P3 LDG.E R24, desc[UR6][R14.64+0x3c] ;  /* 0x00003c060e183981 */ /* 0x000f22000c1e1900 */
[----:B------:R-:W-:-:S03]  /*0570*/  @P1 LOP3.LUT R4, R4, R17, RZ, 0x3c, !PT ;  /* 0x0000001104041212 */ /* 0x000fc600078e3cff */
[----:B------:R-:W4:Y:S01]  /*0580*/  @P3 LDG.E R17, desc[UR6][R14.64+0x48] ;  /* 0x000048060e113981 */ /* 0x000f22000c1e1900 */
[----:B------:R-:W-:-:S03]  /*0590*/  @P2 LOP3.LUT R6, R6, R19, RZ, 0x3c, !PT ;  /* 0x0000001306062212 */ /* 0x000fc600078e3cff */
[----:B------:R-:W4:Y:S01]  /*05a0*/  @P4 LDG.E R19, desc[UR6][R14.64+0x54] ;  /* 0x000054060e134981 */ /* 0x000f22000c1e1900 */
[----:B------:R-:W-:Y:S02]  /*05b0*/  @P2 LOP3.LUT R4, R4, R21, RZ, 0x3c, !PT ;  /* 0x0000001504042212 */ /* 0x000fe400078e3cff */
[----:B------:R-:W-:Y:S01]  /*05c0*/  @P3 LOP3.LUT R6, R6, R23, RZ, 0x3c, !PT ;  /* 0x0000001706063212 */ /* 0x000fe200078e3cff */
[----:B------:R-:W4:Y:S04]  /*05d0*/  @P4 LDG.E R21, desc[UR6][R14.64+0x5c] ;  /* 0x00005c060e154981 */ /* 0x000f28000c1e1900 */
[----:B------:R-:W4:Y:S01]  /*05e0*/  @P5 LDG.E R23, desc[UR6][R14.64+0x68] ;  /* 0x000068060e175981 */ /* 0x000f22000c1e1900 */
[----:B--2---:R-:W-:-:S03]  /*05f0*/  @P1 LOP3.LUT R7, R7, R16, RZ, 0x3c, !PT ;  /* 0x0000001007071212 */ /* 0x004fc600078e3cff */
[----:B------:R-:W2:Y:S01]  /*0600*/  @P4 LDG.E R16, desc[UR6][R14.64+0x50] ;  /* 0x000050060e104981 */ /* 0x000ea2000c1e1900 */
[----:B---3--:R-:W-:-:S03]  /*0610*/  @P2 LOP3.LUT R3, R3, R18, RZ, 0x3c, !PT ;  /* 0x0000001203032212 */ /* 0x008fc600078e3cff */
[----:B------:R-:W3:Y:S01]  /*0620*/  @P4 LDG.E R18, desc[UR6][R14.64+0x58] ;  /* 0x000058060e124981 */ /* 0x000ee2000c1e1900 */
[----:B----4-:R-:W-:-:S03]  /*0630*/  @P2 LOP3.LUT R7, R7, R20, RZ, 0x3c, !PT ;  /* 0x0000001407072212 */ /* 0x010fc600078e3cff */
[----:B------:R-:W4:Y:S01]  /*0640*/  @P5 LDG.E R20, desc[UR6][R14.64+0x64] ;  /* 0x000064060e145981 */ /* 0x000f22000c1e1900 */
[----:B------:R-:W-:-:S03]  /*0650*/  @P3 LOP3.LUT R3, R3, R24, RZ, 0x3c, !PT ;  /* 0x0000001803033212 */ /* 0x000fc600078e3cff */
[----:B------:R-:W4:Y:S01]  /*0660*/  @P5 LDG.E R24, desc[UR6][R14.64+0x6c] ;  /* 0x00006c060e185981 */ /* 0x000f22000c1e1900 */
[----:B------:R-:W-:Y:S02]  /*0670*/  LOP3.LUT P0, RZ, R22, 0x80, RZ, 0xc0, !PT ;  /* 0x0000008016ff7812 */ /* 0x000fe4000780c0ff */
[----:B------:R-:W-:Y:S02]  /*0680*/  @P3 LOP3.LUT R7, R7, R26, RZ, 0x3c, !PT ;  /* 0x0000001a07073212 */ /* 0x000fe400078e3cff */
[----:B------:R-:W-:Y:S02]  /*0690*/  @P3 LOP3.LUT R4, R4, R17, RZ, 0x3c, !PT ;  /* 0x0000001104043212 */ /* 0x000fe400078e3cff */
[----:B------:R-:W4:Y:S01]  /*06a0*/  @P6 LDG.E R17, desc[UR6][R14.64+0x7c] ;  /* 0x00007c060e116981 */ /* 0x000f22000c1e1900 */
[----:B------:R-:W-:-:S03]  /*06b0*/  @P4 LOP3.LUT R6, R6, R19, RZ, 0x3c, !PT ;  /* 0x0000001306064212 */ /* 0x000fc600078e3cff */
[----:B------:R-:W4:Y:S01]  /*06c0*/  @P6 LDG.E R19, desc[UR6][R14.64+0x84] ;  /* 0x000084060e136981 */ /* 0x000f22000c1e1900 */
[----:B------:R-:W-:-:S03]  /*06d0*/  @P4 LOP3.LUT R4, R4, R21, RZ, 0x3c, !PT ;  /* 0x0000001504044212 */ /* 0x000fc600078e3cff */
[----:B------:R-:W4:Y:S01]  /*06e0*/  @P0 LDG.E R26, desc[UR6][R14.64+0x9c] ;  /* 0x00009c060e1a0981 */ /* 0x000f22000c1e1900 */
[----:B------:R-:W-:-:S03]  /*06f0*/  @P5 LOP3.LUT R6, R6, R23, RZ, 0x3c, !PT ;  /* 0x0000001706065212 */ /* 0x000fc600078e3cff */
        /* <DEDUP_REMOVED lines=10> */
[----:B------:R-:W-:Y:S02]  /*07a0*/  @P5 LOP3.LUT R4, R4, R25, RZ, 0x3c, !PT ;  /* 0x0000001904045212 */ /* 0x000fe400078e3cff */
[----:B------:R-:W-:Y:S02]  /*07b0*/  @P6 LOP3.LUT R5, R5, R28, RZ, 0x3c, !PT ;  /* 0x0000001c05056212 */ /* 0x000fe400078e3cff */
[----:B------:R-:W-:Y:S02]  /*07c0*/  @P6 LOP3.LUT R6, R6, R17, RZ, 0x3c, !PT ;  /* 0x0000001106066212 */ /* 0x000fe400078e3cff */
[----:B------:R-:W-:Y:S02]  /*07d0*/  @P6 LOP3.LUT R4, R4, R19, RZ, 0x3c, !PT ;  /* 0x0000001304046212 */ /* 0x000fe400078e3cff */
[----:B------:R-:W-:Y:S02]  /*07e0*/  @P0 LOP3.LUT R5, R5, R26, RZ, 0x3c, !PT ;  /* 0x0000001a05050212 */ /* 0x000fe400078e3cff */
[----:B------:R-:W-:-:S02]  /*07f0*/  @P0 LOP3.LUT R6, R6, R21, RZ, 0x3c, !PT ;  /* 0x0000001506060212 */ /* 0x000fc400078e3cff */
[----:B------:R-:W-:Y:S02]  /*0800*/  @P0 LOP3.LUT R4, R4, R23, RZ, 0x3c, !PT ;  /* 0x0000001704040212 */ /* 0x000fe400078e3cff */
[----:B--2---:R-:W-:Y:S02]  /*0810*/  @P6 LOP3.LUT R3, R3, R16, RZ, 0x3c, !PT ;  /* 0x0000001003036212 */ /* 0x004fe400078e3cff */
[----:B---3--:R-:W-:Y:S02]  /*0820*/  @P6 LOP3.LUT R7, R7, R18, RZ, 0x3c, !PT ;  /* 0x0000001207076212 */ /* 0x008fe400078e3cff */
[----:B----4-:R-:W-:Y:S02]  /*0830*/  @P0 LOP3.LUT R3, R3, R20, RZ, 0x3c, !PT ;  /* 0x0000001403030212 */ /* 0x010fe400078e3cff */
[----:B------:R-:W-:Y:S02]  /*0840*/  @P0 LOP3.LUT R7, R7, R24, RZ, 0x3c, !PT ;  /* 0x0000001807070212 */ /* 0x000fe400078e3cff */
[----:B------:R-:W-:-:S13]  /*0850*/  R2P PR, R22.B1, 0x7f ;  /* 0x0000007f16007804 */ /* 0x000fda0000001000 */
[----:B------:R-:W2:Y:S04]  /*0860*/  @P0 LDG.E R18, desc[UR6][R14.64+0xa0] ;  /* 0x0000a0060e120981 */ /* 0x000ea8000c1e1900 */
[----:B------:R-:W3:Y:S04]  /*0870*/  @P0 LDG.E R19, desc[UR6][R14.64+0xa4] ;  /* 0x0000a4060e130981 */ /* 0x000ee8000c1e1900 */
[----:B------:R-:W4:Y:S04]  /*0880*/  @P0 LDG.E R20, desc[UR6][R14.64+0xa8] ;  /* 0x0000a8060e140981 */ /* 0x000f28000c1e1900 */
[----:B------:R-:W4:Y:S04]  /*0890*/  @P0 LDG.E R21, desc[UR6][R14.64+0xac] ;  /* 0x0000ac060e150981 */ /* 0x000f28000c1e1900 */
[----:B------:R-:W4:Y:S04]  /*08a0*/  @P0 LDG.E R24, desc[UR6][R14.64+0xb0] ;  /* 0x0000b0060e180981 */ /* 0x000f28000c1e1900 */
[----:B------:R-:W4:Y:S04]  /*08b0*/  @P1 LDG.E R16, desc[UR6][R14.64+0xbc] ;  /* 0x0000bc060e101981 */ /* 0x000f28000c1e1900 */
[----:B------:R-:W4:Y:S04]  /*08c0*/  @P1 LDG.E R26, desc[UR6][R14.64+0xb4] ;  /* 0x0000b4060e1a1981 */ /* 0x000f28000c1e1900 */
        /* <DEDUP_REMOVED lines=11> */
[----:B------:R-:W-:Y:S01]  /*0980*/  LOP3.LUT P0, RZ, R22, 0x8000, RZ, 0xc0, !PT ;  /* 0x0000800016ff7812 */ /* 0x000fe2000780c0ff */
[----:B------:R-:W4:Y:S01]  /*0990*/  @P2 LDG.E R24, desc[UR6][R14.64+0xd8] ;  /* 0x0000d8060e182981 */ /* 0x000f22000c1e1900 */
[----:B------:R-:W-:-:S03]  /*09a0*/  @P1 LOP3.LUT R7, R7, R16, RZ, 0x3c, !PT ;  /* 0x0000001007071212 */ /* 0x000fc600078e3cff */
[----:B------:R-:W4:Y:S01]  /*09b0*/  @P2 LDG.E R22, desc[UR6][R14.64+0xd0] ;  /* 0x0000d0060e162981 */ /* 0x000f22000c1e1900 */
[----:B------:R-:W-:-:S03]  /*09c0*/  @P1 LOP3.LUT R3, R3, R26, RZ, 0x3c, !PT ;  /* 0x0000001a03031212 */ /* 0x000fc600078e3cff */
[----:B------:R-:W4:Y:S01]  /*09d0*/  @P3 LDG.E R16, desc[UR6][R14.64+0xe4] ;  /* 0x0000e4060e103981 */ /* 0x000f22000c1e1900 */
[----:B------:R-:W-:-:S03]  /*09e0*/  @P1 LOP3.LUT R6, R6, R23, RZ, 0x3c, !PT ;  /* 0x0000001706061212 */ /* 0x000fc600078e3cff */
[----:B------:R-:W4:Y:S01]  /*09f0*/  @P3 LDG.E R26, desc[UR6][R14.64+0xdc] ;  /* 0x0000dc060e1a3981 */ /* 0x000f22000c1e1900 */
[----:B------:R-:W-:-:S03]  /*0a00*/  @P1 LOP3.LUT R4, R4, R17, RZ, 0x3c, !PT ;  /* 0x0000001104041212 */ /* 0x000fc600078e3cff */
        /* <DEDUP_REMOVED lines=43> */
[----:B------:R-:W-:-:S04]  /*0cc0*/  UIADD3 UR4, UPT, UPT, UR4, 0x10, URZ ;  /* 0x0000001004047890 */ /* 0x000fc8000fffe0ff */
[----:B------:R-:W-:Y:S01]  /*0cd0*/  UISETP.NE.AND UP0, UPT, UR4, 0x20, UPT ;  /* 0x000000200400788c */ /* 0x000fe2000bf05270 */
[----:B--2---:R-:W-:Y:S02]  /*0ce0*/  @P5 LOP3.LUT R5, R5, R18, RZ, 0x3c, !PT ;  /* 0x0000001205055212 */ /* 0x004fe400078e3cff */
[----:B---3--:R-:W-:Y:S02]  /*0cf0*/  @P6 LOP3.LUT R6, R6, R19, RZ, 0x3c, !PT ;  /* 0x0000001306066212 */ /* 0x008fe400078e3cff */
[----:B----4-:R-:W-:Y:S02]  /*0d00*/  @P6 LOP3.LUT R3, R3, R20, RZ, 0x3c, !PT ;  /* 0x0000001403036212 */ /* 0x010fe400078e3cff */
[----:B------:R-:W-:Y:S02]  /*0d10*/  @P6 LOP3.LUT R4, R4, R21, RZ, 0x3c, !PT ;  /* 0x0000001504046212 */ /* 0x000fe400078e3cff */
[----:B------:R-:W-:Y:S02]  /*0d20*/  @P6 LOP3.LUT R7, R7, R22, RZ, 0x3c, !PT ;  /* 0x0000001607076212 */ /* 0x000fe400078e3cff */
[----:B------:R-:W-:-:S02]  /*0d30*/  @P6 LOP3.LUT R5, R5, R16, RZ, 0x3c, !PT ;  /* 0x0000001005056212 */ /* 0x000fc400078e3cff */
[----:B------:R-:W-:Y:S02]  /*0d40*/  @P0 LOP3.LUT R3, R3, R24, RZ, 0x3c, !PT ;  /* 0x0000001803030212 */ /* 0x000fe400078e3cff */
[----:B------:R-:W-:Y:S02]  /*0d50*/  @P0 LOP3.LUT R5, R5, R28, RZ, 0x3c, !PT ;  /* 0x0000001c05050212 */ /* 0x000fe400078e3cff */
[----:B------:R-:W-:Y:S02]  /*0d60*/  @P0 LOP3.LUT R7, R7, R26, RZ, 0x3c, !PT ;  /* 0x0000001a07070212 */ /* 0x000fe400078e3cff */
[----:B------:R-:W-:Y:S02]  /*0d70*/  @P0 LOP3.LUT R4, R4, R23, RZ, 0x3c, !PT ;  /* 0x0000001704040212 */ /* 0x000fe400078e3cff */
[----:B------:R-:W-:Y:S01]  /*0d80*/  @P0 LOP3.LUT R6, R6, R17, RZ, 0x3c, !PT ;  /* 0x0000001106060212 */ /* 0x000fe200078e3cff */
[----:B------:R-:W-:Y:S06]  /*0d90*/  BRA.U UP0, `(.L_x_4) ;  /* 0xfffffff500487547 */ /* 0x000fec000b83ffff */
[----:B------:R-:W-:-:S05]  /*0da0*/  VIADD R0, R0, 0x1 ;  /* 0x0000000100007836 */ /* 0x000fca0000000000 */
[----:B------:R-:W-:-:S13]  /*0db0*/  ISETP.NE.AND P0, PT, R0, 0x5, PT ;  /* 0x000000050000780c */ /* 0x000fda0003f05270 */
[----:B------:R-:W-:Y:S05]  /*0dc0*/  @P0 BRA `(.L_x_5) ;  /* 0xfffffff400300947 */ /* 0x000fea000383ffff */
[----:B------:R-:W-:Y:S01]  /*0dd0*/  LOP3.LUT R0, R2, 0x3, RZ, 0xc0, !PT ;  /* 0x0000000302007812 */ /* 0x000fe200078ec0ff */
[----:B------:R0:W-:Y:S03]  /*0de0*/  STL.64 [R1+0x8], R6 ;  /* 0x0000080601007387 */ /* 0x0001e60000100a00 */
[----:B------:R-:W-:Y:S01]  /*0df0*/  ISETP.NE.U32.AND P0, PT, R0, 0x1, PT ;  /* 0x000000010000780c */ /* 0x000fe20003f05070 */
[----:B------:R0:W-:Y:S03]  /*0e00*/  STL.64 [R1+0x10], R4 ;  /* 0x0000100401007387 */ /* 0x0001e60000100a00 */
[----:B------:R-:W-:Y:S01]  /*0e10*/  ISETP.NE.AND.EX P0, PT, RZ, RZ, PT, P0 ;  /* 0x000000ffff00720c */ /* 0x000fe20003f05300 */
[----:B------:R0:W-:-:S12]  /*0e20*/  STL [R1+0x4], R3 ;  /* 0x0000040301007387 */ /* 0x0001d80000100800 */
[----:B0-----:R-:W-:Y:S05]  /*0e30*/  @!P0 BRA `(.L_x_3) ;  /* 0x0000001800088947 */ /* 0x001fea0003800000 */
[----:B------:R-:W-:Y:S01]  /*0e40*/  UMOV UR4, URZ ;  /* 0x000000ff00047c82 */ /* 0x000fe20008000000 */
[----:B------:R-:W-:Y:S01]  /*0e50*/  UMOV UR5, URZ ;  /* 0x000000ff00057c82 */ /* 0x000fe20008000000 */
[----:B------:R-:W-:Y:S02]  /*0e60*/  IMAD.MOV.U32 R0, RZ, RZ, RZ ;  /* 0x000000ffff007224 */ /* 0x000fe400078e00ff */
[----:B------:R-:W-:Y:S02]  /*0e70*/  IMAD.MOV.U32 R4, RZ, RZ, RZ ;  /* 0x000000ffff047224 */ /* 0x000fe400078e00ff */
[----:B------:R-:W-:Y:S02]  /*0e80*/  IMAD.MOV.U32 R7, RZ, RZ, RZ ;  /* 0x000000ffff077224 */ /* 0x000fe400078e00ff */
[----:B------:R-:W-:Y:S02]  /*0e90*/  IMAD.MOV.U32 R3, RZ, RZ, RZ ;  /* 0x000000ffff037224 */ /* 0x000fe400078e00ff */
[----:B------:R-:W-:-:S02]  /*0ea0*/  IMAD.U32 R5, RZ, RZ, UR4 ;  /* 0x00000004ff057e24 */ /* 0x000fc4000f8e00ff */
[----:B------:R-:W-:-:S07]  /*0eb0*/  IMAD.U32 R6, RZ, RZ, UR5 ;  /* 0x00000005ff067e24 */ /* 0x000fce000f8e00ff */
.L_x_7:
[----:B------:R-:W-:-:S06]  /*0ec0*/  IMAD R12, R0, 0x4, R1 ;  /* 0x00000004000c7824 */ /* 0x000fcc00078e0201 */
[----:B------:R-:W5:Y:S01]  /*0ed0*/  LDL R12, [R12+0x4] ;  /* 0x000004000c0c7983 */ /* 0x000f620000100800 */
[----:B------:R-:W-:-:S05]  /*0ee0*/  UMOV UR4, URZ ;  /* 0x000000ff00047c82 */ /* 0x000fca0008000000 */
.L_x_6:
        /* <DEDUP_REMOVED lines=178> */
[----:B------:R0:W-:Y:S03]  /*1a10*/  STL [R1+0x4], R3 ;  /* 0x0000040301007387 */ /* 0x0001e60000100800 */
[----:B------:R-:W-:Y:S01]  /*1a20*/  ISETP.NE.U32.AND P0, PT, R0, 0x3, PT ;  /* 0x000000030000780c */ /* 0x000fe20003f05070 */
[----:B------:R0:W-:Y:S03]  /*1a30*/  STL.64 [R1+0x8], R6 ;  /* 0x0000080601007387 */ /* 0x0001e60000100a00 */
[----:B------:R-:W-:Y:S01]  /*1a40*/  ISETP.NE.AND.EX P0, PT, RZ, RZ, PT, P0 ;  /* 0x000000ffff00720c */ /* 0x000fe20003f05300 */
[----:B------:R0:W-:-:S12]  /*1a50*/  STL.64 [R1+0x10], R4 ;  /* 0x0000100401007387 */ /* 0x0001d80000100a00 */
[----:B0-----:R-:W-:Y:S05]  /*1a60*/  @P0 BRA `(.L_x_3) ;  /* 0x0000000800fc0947 */ /* 0x001fea0003800000 */
        /* <DEDUP_REMOVED lines=8> */
.L_x_9:
[----:B------:R-:W-:-:S06]  /*1af0*/  IMAD R12, R0, 0x4, R1 ;  /* 0x00000004000c7824 */ /* 0x000fcc00078e0201 */
[----:B------:R-:W5:Y:S01]  /*1b00*/  LDL R12, [R12+0x4] ;  /* 0x000004000c0c7983 */ /* 0x000f620000100800 */
[----:B------:R-:W-:-:S05]  /*1b10*/  UMOV UR4, URZ ;  /* 0x000000ff00047c82 */ /* 0x000fca0008000000 */
.L_x_8:
        /* <DEDUP_REMOVED lines=177> */
[----:B------:R0:W-:Y:S04]  /*2630*/  STL [R1+0x4], R3 ;  /* 0x0000040301007387 */ /* 0x0001e80000100800 */
[----:B------:R0:W-:Y:S04]  /*2640*/  STL.64 [R1+0x8], R6 ;  /* 0x0000080601007387 */ /* 0x0001e80000100a00 */
[----:B------:R0:W-:Y:S02]  /*2650*/  STL.64 [R1+0x10], R4 ;  /* 0x0000100401007387 */ /* 0x0001e40000100a00 */
.L_x_3:
[----:B------:R-:W-:Y:S05]  /*2660*/  BSYNC.RECONVERGENT B1 ;  /* 0x0000000000017941 */ /* 0x000fea0003800200 */
.L_x_2:
[C---:B------:R-:W-:Y:S01]  /*2670*/  ISETP.GT.U32.AND P0, PT, R2.reuse, 0x3, PT ;  /* 0x000000030200780c */ /* 0x040fe20003f04070 */
[----:B------:R-:W-:Y:S01]  /*2680*/  VIADD R11, R11, 0x1 ;  /* 0x000000010b0b7836 */ /* 0x000fe20000000000 */
[--C-:B------:R-:W-:Y:S02]  /*2690*/  SHF.R.U64 R2, R2, 0x2, R13.reuse ;  /* 0x0000000202027819 */ /* 0x100fe4000000120d */
[----:B------:R-:W-:Y:S02]  /*26a0*/  ISETP.GT.U32.AND.EX P0, PT, R13, RZ, PT, P0 ;  /* 0x000000ff0d00720c */ /* 0x000fe40003f04100 */
[----:B------:R-:W-:-:S11]  /*26b0*/  SHF.R.U32.HI R13, RZ, 0x2, R13 ;  /* 0x00000002ff0d7819 */ /* 0x000fd6000001160d */
[----:B------:R-:W-:Y:S05]  /*26c0*/  @P0 BRA `(.L_x_10) ;  /* 0xffffffd800c40947 */ /* 0x000fea000383ffff */
.L_x_1:
[----:B------:R-:W-:Y:S05]  /*26d0*/  BSYNC.RECONVERGENT B0 ;  /* 0x0000000000007941 */ /* 0x000fea0003800200 */
.L_x_0:
[----:B------:R-:W1:Y:S01]  /*26e0*/  LDC.64 R8, c[0x0][0x388] ;  /* 0x0000e200ff087b82 */ /* 0x000e620000000a00 */
[----:B------:R-:W-:Y:S01]  /*26f0*/  SHF.R.U32.HI R0, RZ, 0x2, R3 ;  /* 0x00000002ff007819 */ /* 0x000fe20000011603 */
[----:B------:R-:W-:Y:S03]  /*2700*/  BSSY.RECONVERGENT B0, `(.L_x_11) ;  /* 0x000001d000007945 */ /* 0x000fe60003800200 */
[----:B------:R-:W-:Y:S01]  /*2710*/  LOP3.LUT R0, R0, R3, RZ, 0x3c, !PT ;  /* 0x0000000300007212 */ /* 0x000fe200078e3cff */
[----:B0-----:R-:W-:-:S04]  /*2720*/  IMAD.SHL.U32 R3, R5, 0x10, RZ ;  /* 0x0000001005037824 */ /* 0x001fc800078e00ff */
[----:B------:R-:W-:-:S05]  /*2730*/  IMAD.SHL.U32 R2, R0, 0x2, RZ ;  /* 0x0000000200027824 */ /* 0x000fca00078e00ff */
[----:B------:R-:W-:Y:S01]  /*2740*/  LOP3.LUT R2, R0, R2, R3, 0x96, !PT ;  /* 0x0000000200027212 */ /* 0x000fe200078e9603 */
[----:B------:R-:W-:-:S03]  /*2750*/  IMAD.MOV.U32 R3, RZ, RZ, 0x2f800000 ;  /* 0x2f800000ff037424 */ /* 0x000fc600078e00ff */
[----:B------:R-:W-:Y:S01]  /*2760*/  LOP3.LUT R7, R2, R5, RZ, 0x3c, !PT ;  /* 0x0000000502077212 */ /* 0x000fe200078e3cff */
[----:B------:R-:W-:Y:S01]  /*2770*/  IMAD.MOV.U32 R5, RZ, RZ, RZ ;  /* 0x000000ffff057224 */ /* 0x000fe200078e00ff */
[----:B-1----:R-:W-:Y:S02]  /*2780*/  LOP3.LUT R8, R8, 0xaad26b49, RZ, 0x3c, !PT ;  /* 0xaad26b4908087812 */ /* 0x002fe400078e3cff */
[----:B------:R-:W-:-:S03]  /*2790*/  LOP3.LUT R9, R9, 0xf7dcefdd, RZ, 0x3c, !PT ;  /* 0xf7dcefdd09097812 */ /* 0x000fc600078e3cff */
[----:B------:R-:W-:Y:S02]  /*27a0*/  IMAD R8, R8, 0x4182bed5, RZ ;  /* 0x4182bed508087824 */ /* 0x000fe400078e02ff */
[----:B------:R-:W-:-:S05]  /*27b0*/  IMAD R9, R9, -0x658354e5, RZ ;  /* 0x9a7cab1b09097824 */ /* 0x000fca00078e02ff */
[----:B------:R-:W-:-:S04]  /*27c0*/  IADD3 R8, PT, PT, R8, 0x64f0c9, R9 ;  /* 0x0064f0c908087810 */ /* 0x000fc80007ffe009 */
[----:B------:R-:W-:-:S04]  /*27d0*/  IADD3 R0, PT, PT, R8, 0x587c5, R7 ;  /* 0x000587c508007810 */ /* 0x000fc80007ffe007 */
[----:B------:R-:W-:-:S05]  /*27e0*/  I2FP.F32.U32 R0, R0 ;  /* 0x0000000000007245 */ /* 0x000fca0000201000 */
[----:B------:R-:W-:-:S05]  /*27f0*/  FFMA R0, R0, R3, 1.1641532182693481445e-10 ;  /* 0x2f00000000007423 */ /* 0x000fca0000000003 */
[----:B------:R-:W-:-:S13]  /*2800*/  FSETP.GTU.AND P0, PT, R0, 0.10000000149011611938, PT ;  /* 0x3dcccccd0000780b */ /* 0x000fda0003f0c000 */
[----:B------:R-:W-:Y:S05]  /*2810*/  @P0 BRA `(.L_x_12) ;  /* 0x00000000002c0947 */ /* 0x000fea0003800000 */
[----:B------:R-:W-:Y:S01]  /*2820*/  SHF.R.U32.HI R3, RZ, 0x2, R6 ;  /* 0x00000002ff037819 */ /* 0x000fe20000011606 */
[----:B------:R-:W-:-:S03]  /*2830*/  IMAD.SHL.U32 R0, R7, 0x10, RZ ;  /* 0x0000001007007824 */ /* 0x000fc600078e00ff */
[----:B------:R-:W-:-:S05]  /*2840*/  LOP3.LUT R3, R3, R6, RZ, 0x3c, !PT ;  /* 0x0000000603037212 */ /* 0x000fca00078e3cff */
[----:B------:R-:W-:-:S05]  /*2850*/  IMAD.SHL.U32 R2, R3, 0x2, RZ ;  /* 0x0000000203027824 */ /* 0x000fca00078e00ff */
[----:B------:R-:W-:-:S04]  /*2860*/  LOP3.LUT R0, R3, R2, R0, 0x96, !PT ;  /* 0x0000000203007212 */ /* 0x000fc800078e9600 */
[----:B------:R-:W-:-:S04]  /*2870*/  LOP3.LUT R0, R0, R7, RZ, 0x3c, !PT ;  /* 0x0000000700007212 */ /* 0x000fc800078e3cff */
[----:B------:R-:W-:-:S05]  /*2880*/  IADD3 R0, PT, PT, R8, 0xb0f8a, R0 ;  /* 0x000b0f8a08007810 */ /* 0x000fca0007ffe000 */
[----:B------:R-:W-:-:S05]  /*2890*/  IMAD.HI.U32 R2, R0, 0x51eb851f, RZ ;  /* 0x51eb851f00027827 */ /* 0x000fca00078e00ff */
[----:B------:R-:W-:-:S05]  /*28a0*/  SHF.R.U32.HI R3, RZ, 0x5, R2 ;  /* 0x00000005ff037819 */ /* 0x000fca0000011602 */
[----:B------:R-:W-:-:S04]  /*28b0*/  IMAD R3, R3, -0x64, R0 ;  /* 0xffffff9c03037824 */ /* 0x000fc800078e0200 */
[----:B------:R-:W-:-:S07]  /*28c0*/  VIADD R5, R3, 0x1 ;  /* 0x0000000103057836 */ /* 0x000fce0000000000 */
.L_x_12:
[----:B------:R-:W-:Y:S05]  /*28d0*/  BSYNC.RECONVERGENT B0 ;  /* 0x0000000000007941 */ /* 0x000fea0003800200 */
.L_x_11:
[----:B------:R-:W0:Y:S01]  /*28e0*/  LDCU.64 UR4, c[0x0][0x380] ;  /* 0x00007000ff0477ac */ /* 0x000e220008000a00 */
[----:B------:R-:W-:Y:S02]  /*28f0*/  SHF.R.S32.HI R3, RZ, 0x1f, R10 ;  /* 0x0000001fff037819 */ /* 0x000fe4000001140a */
[----:B0-----:R-:W-:-:S04]  /*2900*/  LEA R2, P0, R10, UR4, 0x2 ;  /* 0x000000040a027c11 */ /* 0x001fc8000f8010ff */
[----:B------:R-:W-:-:S05]  /*2910*/  LEA.HI.X R3, R10, UR5, R3, 0x2, P0 ;  /* 0x000000050a037c11 */ /* 0x000fca00080f1403 */
[----:B------:R-:W-:Y:S01]  /*2920*/  STG.E desc[UR6][R2.64], R5 ;  /* 0x0000000502007986 */ /* 0x000fe2000c101906 */
[----:B------:R-:W-:Y:S05]  /*2930*/  EXIT ;  /* 0x000000000000794d */ /* 0x000fea0003800000 */
.L_x_13:
[----:B------:R-:W-:-:S00]  /*2940*/  BRA `(.L_x_13) ;  /* 0xfffffffc00fc7947 */ /* 0x000fc0000383ffff */
[----:B------:R-:W-:-:S00]  /*2950*/  NOP ;  /* 0x0000000000007918 */ /* 0x000fc00000000000 */
        /* <DEDUP_REMOVED lines=10> */
.L_x_14:


//--------------------- .nv.global.init           --------------------------
	.section	.nv.global.init,"aw",@progbits
	.align	4
.nv.global.init:
	.type		mrg32k3aM1SubSeq,@object
	.size		mrg32k3aM1SubSeq,(mrg32k3aM2SubSeq - mrg32k3aM1SubSeq)
mrg32k3aM1SubSeq:
        /*0000*/ 	.byte	0x0b, 0xcc, 0xee, 0x04, 0x73, 0x29, 0x8b, 0x6f, 0xf6, 0x53, 0x03, 0xf6, 0x23, 0xf6, 0xea, 0xda
        /* <DEDUP_REMOVED lines=125> */
	.type		mrg32k3aM2SubSeq,@object
	.size		mrg32k3aM2SubSeq,(mrg32k3aM1 - mrg32k3aM2SubSeq)
mrg32k3aM2SubSeq:
        /* <DEDUP_REMOVED lines=126> */
	.type		mrg32k3aM1,@object
	.size		mrg32k3aM1,(mrg32k3aM1Seq - mrg32k3aM1)
mrg32k3aM1:
        /* <DEDUP_REMOVED lines=144> */
	.type		mrg32k3aM1Seq,@object
	.size		mrg32k3aM1Seq,(mrg32k3aM2 - mrg32k3aM1Seq)
mrg32k3aM1Seq:
        /* <DEDUP_REMOVED lines=144> */
	.type		mrg32k3aM2,@object
	.size		mrg32k3aM2,(mrg32k3aM2Seq - mrg32k3aM2)
mrg32k3aM2:
        /* <DEDUP_REMOVED lines=144> */
	.type		mrg32k3aM2Seq,@object
	.size		mrg32k3aM2Seq,(precalc_xorwow_matrix - mrg32k3aM2Seq)
mrg32k3aM2Seq:
        /* <DEDUP_REMOVED lines=144> */
	.type		precalc_xorwow_matrix,@object
	.size		precalc_xorwow_matrix,(precalc_xorwow_offset_matrix - precalc_xorwow_matrix)
precalc_xorwow_matrix:
        /* <DEDUP_REMOVED lines=6400> */
	.type		precalc_xorwow_offset_matrix,@object
	.size		precalc_xorwow_offset_matrix,(.L_1 - precalc_xorwow_offset_matrix)
precalc_xorwow_offset_matrix:
        /* <DEDUP_REMOVED lines=6400> */
.L_1:


//--------------------- .nv.shared.reserved.0     --------------------------
	.section	.nv.shared.reserved.0,"aw",@nobits
	.weak		__nv_reservedSMEM_offset_0_alias
	.size		__nv_reservedSMEM_offset_0_alias, 0, 64
	.other		__nv_reservedSMEM_offset_0_alias,@"STO_CUDA_RESERVED_SHARED STV_DEFAULT"
__nv_reservedSMEM_offset_0_alias:
	.zero		0
	.zero		64


//--------------------- .nv.constant0._Z4initPim  --------------------------
	.section	.nv.constant0._Z4initPim,"a",@progbits
	.sectionflags	@""
	.align	4
.nv.constant0._Z4initPim:
	.zero		912


//--------------------- SYMBOLS --------------------------

	.type		.nv.reservedSmem.offset0,@object
	.size		.nv.reservedSmem.offset0,0x4
